//
// Generated by NVIDIA NVVM Compiler
//
// Compiler Build ID: CL-36424714
// Cuda compilation tools, release 13.0, V13.0.88
// Based on NVVM 20.0.0
//

.version 9.0
.target sm_100
.address_size 64

.extern .func  (.param .b64 func_retval0) malloc
(
	.param .b64 malloc_param_0
)
;
.extern .func free
(
	.param .b64 free_param_0
)
;
.global .align 4 .b8 precalc_xorwow_matrix[102400];
.global .align 4 .b8 precalc_xorwow_offset_matrix[102400];
.global .align 4 .b8 mrg32k3aM1[2304];
.global .align 4 .b8 mrg32k3aM2[2304];
.global .align 4 .b8 mrg32k3aM1SubSeq[2016];
.global .align 4 .b8 mrg32k3aM2SubSeq[2016];
.global .align 4 .b8 mrg32k3aM1Seq[2304];
.global .align 4 .b8 mrg32k3aM2Seq[2304];
.const .align 8 .b8 __cr_lgamma_table[72];
.const .align 4 .b8 nuevos_caramelos_facil[16] = {1, 0, 0, 0, 2, 0, 0, 0, 3, 0, 0, 0, 4};
.const .align 4 .b8 nuevos_caramelos_dificil[24] = {1, 0, 0, 0, 2, 0, 0, 0, 3, 0, 0, 0, 4, 0, 0, 0, 5, 0, 0, 0, 6};

.func _Z13buscar_caminoPciiPiS0_S0_S0_ii(
	.param .b64 _Z13buscar_caminoPciiPiS0_S0_S0_ii_param_0,
	.param .b32 _Z13buscar_caminoPciiPiS0_S0_S0_ii_param_1,
	.param .b32 _Z13buscar_caminoPciiPiS0_S0_S0_ii_param_2,
	.param .b64 _Z13buscar_caminoPciiPiS0_S0_S0_ii_param_3,
	.param .b64 _Z13buscar_caminoPciiPiS0_S0_S0_ii_param_4,
	.param .b64 _Z13buscar_caminoPciiPiS0_S0_S0_ii_param_5,
	.param .b64 _Z13buscar_caminoPciiPiS0_S0_S0_ii_param_6,
	.param .b32 _Z13buscar_caminoPciiPiS0_S0_S0_ii_param_7,
	.param .b32 _Z13buscar_caminoPciiPiS0_S0_S0_ii_param_8
)
{
	.reg .pred 	%p<564>;
	.reg .b16 	%rs<9>;
	.reg .b32 	%r<305>;
	.reg .b64 	%rd<94>;

	ld.param.u64 	%rd35, [_Z13buscar_caminoPciiPiS0_S0_S0_ii_param_0];
	ld.param.u32 	%r72, [_Z13buscar_caminoPciiPiS0_S0_S0_ii_param_1];
	ld.param.u32 	%r73, [_Z13buscar_caminoPciiPiS0_S0_S0_ii_param_2];
	ld.param.u64 	%rd36, [_Z13buscar_caminoPciiPiS0_S0_S0_ii_param_3];
	ld.param.u64 	%rd37, [_Z13buscar_caminoPciiPiS0_S0_S0_ii_param_4];
	ld.param.u64 	%rd39, [_Z13buscar_caminoPciiPiS0_S0_S0_ii_param_6];
	ld.param.u32 	%r74, [_Z13buscar_caminoPciiPiS0_S0_S0_ii_param_7];
	ld.param.u32 	%r75, [_Z13buscar_caminoPciiPiS0_S0_S0_ii_param_8];
	cvta.to.global.u64 	%rd1, %rd35;
	cvta.to.local.u64 	%rd2, %rd39;
	cvta.to.local.u64 	%rd3, %rd37;
	setp.eq.s32 	%p96, %r72, %r73;
	@%p96 bra 	$L__BB0_270;
	sub.s32 	%r1, %r72, %r75;
	add.s32 	%r76, %r75, %r72;
	add.s32 	%r77, %r72, -1;
	add.s32 	%r78, %r72, 1;
	max.s32 	%r2, %r1, -1;
	mul.lo.s32 	%r79, %r75, %r74;
	setp.lt.s32 	%p97, %r76, %r79;
	selp.b32 	%r3, %r76, -1, %p97;
	rem.s32 	%r80, %r72, %r75;
	setp.eq.s32 	%p98, %r80, 0;
	selp.b32 	%r4, -1, %r77, %p98;
	rem.s32 	%r81, %r78, %r75;
	setp.eq.s32 	%p99, %r81, 0;
	selp.b32 	%r5, -1, %r78, %p99;
	ld.local.u32 	%r295, [%rd3];
	setp.lt.s32 	%p100, %r295, 1;
	@%p100 bra 	$L__BB0_52;
	setp.lt.u32 	%p104, %r295, 16;
	mov.pred 	%p500, -1;
	mov.b32 	%r283, 0;
	@%p104 bra 	$L__BB0_22;
	and.b32  	%r283, %r295, 2147483632;
	neg.s32 	%r281, %r283;
	add.s64 	%rd89, %rd36, 32;
	mov.pred 	%p500, -1;
$L__BB0_4:
	.pragma "nounroll";
	mov.pred 	%p106, 0;
	not.pred 	%p107, %p500;
	mov.pred 	%p500, %p106;
	@%p107 bra 	$L__BB0_21;
	ld.u32 	%r84, [%rd89+-32];
	setp.eq.s32 	%p109, %r84, %r72;
	@%p109 bra 	$L__BB0_21;
	ld.u32 	%r85, [%rd89+-28];
	setp.eq.s32 	%p111, %r85, %r72;
	mov.pred 	%p500, %p106;
	@%p111 bra 	$L__BB0_21;
	ld.u32 	%r86, [%rd89+-24];
	setp.eq.s32 	%p113, %r86, %r72;
	mov.pred 	%p500, %p106;
	@%p113 bra 	$L__BB0_21;
	ld.u32 	%r87, [%rd89+-20];
	setp.eq.s32 	%p115, %r87, %r72;
	mov.pred 	%p500, %p106;
	@%p115 bra 	$L__BB0_21;
	ld.u32 	%r88, [%rd89+-16];
	setp.eq.s32 	%p117, %r88, %r72;
	mov.pred 	%p500, %p106;
	@%p117 bra 	$L__BB0_21;
	ld.u32 	%r89, [%rd89+-12];
	setp.eq.s32 	%p119, %r89, %r72;
	mov.pred 	%p500, %p106;
	@%p119 bra 	$L__BB0_21;
	ld.u32 	%r90, [%rd89+-8];
	setp.eq.s32 	%p121, %r90, %r72;
	mov.pred 	%p500, %p106;
	@%p121 bra 	$L__BB0_21;
	ld.u32 	%r91, [%rd89+-4];
	setp.eq.s32 	%p123, %r91, %r72;
	mov.pred 	%p500, %p106;
	@%p123 bra 	$L__BB0_21;
	ld.u32 	%r92, [%rd89];
	setp.eq.s32 	%p125, %r92, %r72;
	mov.pred 	%p500, %p106;
	@%p125 bra 	$L__BB0_21;
	ld.u32 	%r93, [%rd89+4];
	setp.eq.s32 	%p127, %r93, %r72;
	mov.pred 	%p500, %p106;
	@%p127 bra 	$L__BB0_21;
	ld.u32 	%r94, [%rd89+8];
	setp.eq.s32 	%p129, %r94, %r72;
	mov.pred 	%p500, %p106;
	@%p129 bra 	$L__BB0_21;
	ld.u32 	%r95, [%rd89+12];
	setp.eq.s32 	%p131, %r95, %r72;
	mov.pred 	%p500, %p106;
	@%p131 bra 	$L__BB0_21;
	ld.u32 	%r96, [%rd89+16];
	setp.eq.s32 	%p133, %r96, %r72;
	mov.pred 	%p500, %p106;
	@%p133 bra 	$L__BB0_21;
	ld.u32 	%r97, [%rd89+20];
	setp.eq.s32 	%p135, %r97, %r72;
	mov.pred 	%p500, %p106;
	@%p135 bra 	$L__BB0_21;
	ld.u32 	%r98, [%rd89+24];
	setp.eq.s32 	%p137, %r98, %r72;
	mov.pred 	%p500, %p106;
	@%p137 bra 	$L__BB0_21;
	ld.u32 	%r99, [%rd89+28];
	setp.ne.s32 	%p500, %r99, %r72;
$L__BB0_21:
	add.s32 	%r281, %r281, 16;
	add.s64 	%rd89, %rd89, 64;
	setp.ne.s32 	%p138, %r281, 0;
	@%p138 bra 	$L__BB0_4;
$L__BB0_22:
	and.b32  	%r100, %r295, 15;
	setp.eq.s32 	%p139, %r100, 0;
	@%p139 bra 	$L__BB0_51;
	setp.lt.u32 	%p141, %r100, 8;
	@%p141 bra 	$L__BB0_34;
	mov.pred 	%p142, 0;
	not.pred 	%p143, %p500;
	mov.pred 	%p500, %p142;
	@%p143 bra 	$L__BB0_33;
	mul.wide.u32 	%rd40, %r283, 4;
	add.s64 	%rd7, %rd36, %rd40;
	ld.u32 	%r102, [%rd7];
	setp.eq.s32 	%p145, %r102, %r72;
	@%p145 bra 	$L__BB0_33;
	ld.u32 	%r103, [%rd7+4];
	setp.eq.s32 	%p147, %r103, %r72;
	mov.pred 	%p500, %p142;
	@%p147 bra 	$L__BB0_33;
	ld.u32 	%r104, [%rd7+8];
	setp.eq.s32 	%p149, %r104, %r72;
	mov.pred 	%p500, %p142;
	@%p149 bra 	$L__BB0_33;
	ld.u32 	%r105, [%rd7+12];
	setp.eq.s32 	%p151, %r105, %r72;
	mov.pred 	%p500, %p142;
	@%p151 bra 	$L__BB0_33;
	ld.u32 	%r106, [%rd7+16];
	setp.eq.s32 	%p153, %r106, %r72;
	mov.pred 	%p500, %p142;
	@%p153 bra 	$L__BB0_33;
	ld.u32 	%r107, [%rd7+20];
	setp.eq.s32 	%p155, %r107, %r72;
	mov.pred 	%p500, %p142;
	@%p155 bra 	$L__BB0_33;
	ld.u32 	%r108, [%rd7+24];
	setp.eq.s32 	%p157, %r108, %r72;
	mov.pred 	%p500, %p142;
	@%p157 bra 	$L__BB0_33;
	ld.u32 	%r109, [%rd7+28];
	setp.ne.s32 	%p500, %r109, %r72;
$L__BB0_33:
	add.s32 	%r283, %r283, 8;
$L__BB0_34:
	and.b32  	%r110, %r295, 7;
	setp.eq.s32 	%p158, %r110, 0;
	@%p158 bra 	$L__BB0_51;
	setp.lt.u32 	%p160, %r110, 4;
	@%p160 bra 	$L__BB0_42;
	mov.pred 	%p161, 0;
	not.pred 	%p162, %p500;
	mov.pred 	%p500, %p161;
	@%p162 bra 	$L__BB0_41;
	mul.wide.u32 	%rd41, %r283, 4;
	add.s64 	%rd8, %rd36, %rd41;
	ld.u32 	%r112, [%rd8];
	setp.eq.s32 	%p164, %r112, %r72;
	@%p164 bra 	$L__BB0_41;
	ld.u32 	%r113, [%rd8+4];
	setp.eq.s32 	%p166, %r113, %r72;
	mov.pred 	%p500, %p161;
	@%p166 bra 	$L__BB0_41;
	ld.u32 	%r114, [%rd8+8];
	setp.eq.s32 	%p168, %r114, %r72;
	mov.pred 	%p500, %p161;
	@%p168 bra 	$L__BB0_41;
	ld.u32 	%r115, [%rd8+12];
	setp.ne.s32 	%p500, %r115, %r72;
$L__BB0_41:
	add.s32 	%r283, %r283, 4;
$L__BB0_42:
	and.b32  	%r116, %r295, 3;
	setp.eq.s32 	%p169, %r116, 0;
	@%p169 bra 	$L__BB0_51;
	mul.wide.u32 	%rd42, %r283, 4;
	add.s64 	%rd9, %rd36, %rd42;
	mov.pred 	%p170, 0;
	not.pred 	%p171, %p500;
	mov.pred 	%p500, %p170;
	@%p171 bra 	$L__BB0_45;
	ld.u32 	%r117, [%rd9];
	setp.ne.s32 	%p500, %r117, %r72;
$L__BB0_45:
	setp.eq.s32 	%p172, %r116, 1;
	@%p172 bra 	$L__BB0_51;
	mov.pred 	%p173, 0;
	not.pred 	%p174, %p500;
	mov.pred 	%p500, %p173;
	@%p174 bra 	$L__BB0_48;
	ld.u32 	%r119, [%rd9+4];
	setp.ne.s32 	%p500, %r119, %r72;
$L__BB0_48:
	setp.eq.s32 	%p175, %r116, 2;
	@%p175 bra 	$L__BB0_51;
	not.pred 	%p176, %p500;
	@%p176 bra 	$L__BB0_54;
	ld.u32 	%r121, [%rd9+8];
	setp.ne.s32 	%p500, %r121, %r72;
$L__BB0_51:
	setp.ne.s32 	%p177, %r72, -1;
	and.pred  	%p178, %p177, %p500;
	@%p178 bra 	$L__BB0_53;
	bra.uni 	$L__BB0_54;
$L__BB0_52:
	setp.eq.s32 	%p101, %r72, -1;
	@%p101 bra 	$L__BB0_54;
$L__BB0_53:
	ld.param.u64 	%rd84, [_Z13buscar_caminoPciiPiS0_S0_S0_ii_param_5];
	mul.wide.s32 	%rd43, %r295, 4;
	add.s64 	%rd44, %rd36, %rd43;
	st.u32 	[%rd44], %r72;
	ld.local.u32 	%r122, [%rd3];
	add.s32 	%r123, %r122, 1;
	st.local.u32 	[%rd3], %r123;
	ld.local.u32 	%r124, [%rd2];
	mul.wide.s32 	%rd45, %r124, 4;
	add.s64 	%rd46, %rd84, %rd45;
	st.u32 	[%rd46], %r72;
	ld.local.u32 	%r125, [%rd2];
	add.s32 	%r126, %r125, 1;
	st.local.u32 	[%rd2], %r126;
	{ // callseq 0, 0
	.param .b64 param0;
	st.param.b64 	[param0], %rd35;
	.param .b32 param1;
	st.param.b32 	[param1], %r72;
	.param .b32 param2;
	st.param.b32 	[param2], %r73;
	.param .b64 param3;
	st.param.b64 	[param3], %rd36;
	.param .b64 param4;
	st.param.b64 	[param4], %rd37;
	.param .b64 param5;
	st.param.b64 	[param5], %rd84;
	.param .b64 param6;
	st.param.b64 	[param6], %rd39;
	.param .b32 param7;
	st.param.b32 	[param7], %r74;
	.param .b32 param8;
	st.param.b32 	[param8], %r75;
	call.uni 
	_Z13buscar_caminoPciiPiS0_S0_S0_ii, 
	(
	param0, 
	param1, 
	param2, 
	param3, 
	param4, 
	param5, 
	param6, 
	param7, 
	param8
	);
	} // callseq 0
	ld.local.u32 	%r295, [%rd3];
$L__BB0_54:
	cvt.s64.s32 	%rd47, %r72;
	add.s64 	%rd10, %rd1, %rd47;
	setp.lt.s32 	%p179, %r295, 1;
	@%p179 bra 	$L__BB0_105;
	setp.lt.u32 	%p183, %r295, 16;
	mov.pred 	%p513, -1;
	mov.b32 	%r288, 0;
	@%p183 bra 	$L__BB0_75;
	and.b32  	%r288, %r295, 2147483632;
	neg.s32 	%r286, %r288;
	add.s64 	%rd90, %rd36, 32;
	mov.pred 	%p513, -1;
$L__BB0_57:
	.pragma "nounroll";
	mov.pred 	%p185, 0;
	not.pred 	%p186, %p513;
	mov.pred 	%p513, %p185;
	@%p186 bra 	$L__BB0_74;
	ld.u32 	%r129, [%rd90+-32];
	setp.eq.s32 	%p188, %r129, %r2;
	@%p188 bra 	$L__BB0_74;
	ld.u32 	%r130, [%rd90+-28];
	setp.eq.s32 	%p190, %r130, %r2;
	mov.pred 	%p513, %p185;
	@%p190 bra 	$L__BB0_74;
	ld.u32 	%r131, [%rd90+-24];
	setp.eq.s32 	%p192, %r131, %r2;
	mov.pred 	%p513, %p185;
	@%p192 bra 	$L__BB0_74;
	ld.u32 	%r132, [%rd90+-20];
	setp.eq.s32 	%p194, %r132, %r2;
	mov.pred 	%p513, %p185;
	@%p194 bra 	$L__BB0_74;
	ld.u32 	%r133, [%rd90+-16];
	setp.eq.s32 	%p196, %r133, %r2;
	mov.pred 	%p513, %p185;
	@%p196 bra 	$L__BB0_74;
	ld.u32 	%r134, [%rd90+-12];
	setp.eq.s32 	%p198, %r134, %r2;
	mov.pred 	%p513, %p185;
	@%p198 bra 	$L__BB0_74;
	ld.u32 	%r135, [%rd90+-8];
	setp.eq.s32 	%p200, %r135, %r2;
	mov.pred 	%p513, %p185;
	@%p200 bra 	$L__BB0_74;
	ld.u32 	%r136, [%rd90+-4];
	setp.eq.s32 	%p202, %r136, %r2;
	mov.pred 	%p513, %p185;
	@%p202 bra 	$L__BB0_74;
	ld.u32 	%r137, [%rd90];
	setp.eq.s32 	%p204, %r137, %r2;
	mov.pred 	%p513, %p185;
	@%p204 bra 	$L__BB0_74;
	ld.u32 	%r138, [%rd90+4];
	setp.eq.s32 	%p206, %r138, %r2;
	mov.pred 	%p513, %p185;
	@%p206 bra 	$L__BB0_74;
	ld.u32 	%r139, [%rd90+8];
	setp.eq.s32 	%p208, %r139, %r2;
	mov.pred 	%p513, %p185;
	@%p208 bra 	$L__BB0_74;
	ld.u32 	%r140, [%rd90+12];
	setp.eq.s32 	%p210, %r140, %r2;
	mov.pred 	%p513, %p185;
	@%p210 bra 	$L__BB0_74;
	ld.u32 	%r141, [%rd90+16];
	setp.eq.s32 	%p212, %r141, %r2;
	mov.pred 	%p513, %p185;
	@%p212 bra 	$L__BB0_74;
	ld.u32 	%r142, [%rd90+20];
	setp.eq.s32 	%p214, %r142, %r2;
	mov.pred 	%p513, %p185;
	@%p214 bra 	$L__BB0_74;
	ld.u32 	%r143, [%rd90+24];
	setp.eq.s32 	%p216, %r143, %r2;
	mov.pred 	%p513, %p185;
	@%p216 bra 	$L__BB0_74;
	ld.u32 	%r144, [%rd90+28];
	setp.ne.s32 	%p513, %r144, %r2;
$L__BB0_74:
	add.s32 	%r286, %r286, 16;
	add.s64 	%rd90, %rd90, 64;
	setp.ne.s32 	%p217, %r286, 0;
	@%p217 bra 	$L__BB0_57;
$L__BB0_75:
	and.b32  	%r145, %r295, 15;
	setp.eq.s32 	%p218, %r145, 0;
	@%p218 bra 	$L__BB0_104;
	setp.lt.u32 	%p220, %r145, 8;
	@%p220 bra 	$L__BB0_87;
	mov.pred 	%p221, 0;
	not.pred 	%p222, %p513;
	mov.pred 	%p513, %p221;
	@%p222 bra 	$L__BB0_86;
	mul.wide.u32 	%rd48, %r288, 4;
	add.s64 	%rd14, %rd36, %rd48;
	ld.u32 	%r147, [%rd14];
	setp.eq.s32 	%p224, %r147, %r2;
	@%p224 bra 	$L__BB0_86;
	ld.u32 	%r148, [%rd14+4];
	setp.eq.s32 	%p226, %r148, %r2;
	mov.pred 	%p513, %p221;
	@%p226 bra 	$L__BB0_86;
	ld.u32 	%r149, [%rd14+8];
	setp.eq.s32 	%p228, %r149, %r2;
	mov.pred 	%p513, %p221;
	@%p228 bra 	$L__BB0_86;
	ld.u32 	%r150, [%rd14+12];
	setp.eq.s32 	%p230, %r150, %r2;
	mov.pred 	%p513, %p221;
	@%p230 bra 	$L__BB0_86;
	ld.u32 	%r151, [%rd14+16];
	setp.eq.s32 	%p232, %r151, %r2;
	mov.pred 	%p513, %p221;
	@%p232 bra 	$L__BB0_86;
	ld.u32 	%r152, [%rd14+20];
	setp.eq.s32 	%p234, %r152, %r2;
	mov.pred 	%p513, %p221;
	@%p234 bra 	$L__BB0_86;
	ld.u32 	%r153, [%rd14+24];
	setp.eq.s32 	%p236, %r153, %r2;
	mov.pred 	%p513, %p221;
	@%p236 bra 	$L__BB0_86;
	ld.u32 	%r154, [%rd14+28];
	setp.ne.s32 	%p513, %r154, %r2;
$L__BB0_86:
	add.s32 	%r288, %r288, 8;
$L__BB0_87:
	and.b32  	%r155, %r295, 7;
	setp.eq.s32 	%p237, %r155, 0;
	@%p237 bra 	$L__BB0_104;
	setp.lt.u32 	%p239, %r155, 4;
	@%p239 bra 	$L__BB0_95;
	mov.pred 	%p240, 0;
	not.pred 	%p241, %p513;
	mov.pred 	%p513, %p240;
	@%p241 bra 	$L__BB0_94;
	mul.wide.u32 	%rd49, %r288, 4;
	add.s64 	%rd15, %rd36, %rd49;
	ld.u32 	%r157, [%rd15];
	setp.eq.s32 	%p243, %r157, %r2;
	@%p243 bra 	$L__BB0_94;
	ld.u32 	%r158, [%rd15+4];
	setp.eq.s32 	%p245, %r158, %r2;
	mov.pred 	%p513, %p240;
	@%p245 bra 	$L__BB0_94;
	ld.u32 	%r159, [%rd15+8];
	setp.eq.s32 	%p247, %r159, %r2;
	mov.pred 	%p513, %p240;
	@%p247 bra 	$L__BB0_94;
	ld.u32 	%r160, [%rd15+12];
	setp.ne.s32 	%p513, %r160, %r2;
$L__BB0_94:
	add.s32 	%r288, %r288, 4;
$L__BB0_95:
	and.b32  	%r161, %r295, 3;
	setp.eq.s32 	%p248, %r161, 0;
	@%p248 bra 	$L__BB0_104;
	mul.wide.u32 	%rd50, %r288, 4;
	add.s64 	%rd16, %rd36, %rd50;
	mov.pred 	%p249, 0;
	not.pred 	%p250, %p513;
	mov.pred 	%p513, %p249;
	@%p250 bra 	$L__BB0_98;
	ld.u32 	%r162, [%rd16];
	setp.ne.s32 	%p513, %r162, %r2;
$L__BB0_98:
	setp.eq.s32 	%p251, %r161, 1;
	@%p251 bra 	$L__BB0_104;
	mov.pred 	%p252, 0;
	not.pred 	%p253, %p513;
	mov.pred 	%p513, %p252;
	@%p253 bra 	$L__BB0_101;
	ld.u32 	%r164, [%rd16+4];
	setp.ne.s32 	%p513, %r164, %r2;
$L__BB0_101:
	setp.eq.s32 	%p254, %r161, 2;
	@%p254 bra 	$L__BB0_104;
	not.pred 	%p255, %p513;
	@%p255 bra 	$L__BB0_108;
	ld.u32 	%r166, [%rd16+8];
	setp.ne.s32 	%p513, %r166, %r2;
$L__BB0_104:
	setp.gt.s32 	%p256, %r1, -1;
	and.pred  	%p257, %p513, %p256;
	@%p257 bra 	$L__BB0_106;
	bra.uni 	$L__BB0_108;
$L__BB0_105:
	setp.lt.s32 	%p180, %r1, 0;
	@%p180 bra 	$L__BB0_108;
$L__BB0_106:
	mul.wide.s32 	%rd51, %r295, 4;
	add.s64 	%rd52, %rd36, %rd51;
	st.u32 	[%rd52], %r2;
	ld.local.u32 	%r167, [%rd3];
	add.s32 	%r295, %r167, 1;
	st.local.u32 	[%rd3], %r295;
	ld.global.u8 	%rs1, [%rd10];
	cvt.s64.s32 	%rd53, %r2;
	add.s64 	%rd54, %rd1, %rd53;
	ld.global.u8 	%rs2, [%rd54];
	setp.ne.s16 	%p258, %rs1, %rs2;
	@%p258 bra 	$L__BB0_108;
	ld.param.u64 	%rd85, [_Z13buscar_caminoPciiPiS0_S0_S0_ii_param_5];
	ld.local.u32 	%r168, [%rd2];
	mul.wide.s32 	%rd55, %r168, 4;
	add.s64 	%rd56, %rd85, %rd55;
	st.u32 	[%rd56], %r2;
	ld.local.u32 	%r169, [%rd2];
	add.s32 	%r170, %r169, 1;
	st.local.u32 	[%rd2], %r170;
	{ // callseq 1, 0
	.param .b64 param0;
	st.param.b64 	[param0], %rd35;
	.param .b32 param1;
	st.param.b32 	[param1], %r2;
	.param .b32 param2;
	st.param.b32 	[param2], %r73;
	.param .b64 param3;
	st.param.b64 	[param3], %rd36;
	.param .b64 param4;
	st.param.b64 	[param4], %rd37;
	.param .b64 param5;
	st.param.b64 	[param5], %rd85;
	.param .b64 param6;
	st.param.b64 	[param6], %rd39;
	.param .b32 param7;
	st.param.b32 	[param7], %r74;
	.param .b32 param8;
	st.param.b32 	[param8], %r75;
	call.uni 
	_Z13buscar_caminoPciiPiS0_S0_S0_ii, 
	(
	param0, 
	param1, 
	param2, 
	param3, 
	param4, 
	param5, 
	param6, 
	param7, 
	param8
	);
	} // callseq 1
	ld.local.u32 	%r295, [%rd3];
$L__BB0_108:
	setp.lt.s32 	%p259, %r295, 1;
	@%p259 bra 	$L__BB0_159;
	setp.lt.u32 	%p263, %r295, 16;
	mov.pred 	%p526, -1;
	mov.b32 	%r293, 0;
	@%p263 bra 	$L__BB0_129;
	and.b32  	%r293, %r295, 2147483632;
	neg.s32 	%r291, %r293;
	add.s64 	%rd91, %rd36, 32;
	mov.pred 	%p526, -1;
$L__BB0_111:
	.pragma "nounroll";
	mov.pred 	%p265, 0;
	not.pred 	%p266, %p526;
	mov.pred 	%p526, %p265;
	@%p266 bra 	$L__BB0_128;
	ld.u32 	%r173, [%rd91+-32];
	setp.eq.s32 	%p268, %r173, %r3;
	@%p268 bra 	$L__BB0_128;
	ld.u32 	%r174, [%rd91+-28];
	setp.eq.s32 	%p270, %r174, %r3;
	mov.pred 	%p526, %p265;
	@%p270 bra 	$L__BB0_128;
	ld.u32 	%r175, [%rd91+-24];
	setp.eq.s32 	%p272, %r175, %r3;
	mov.pred 	%p526, %p265;
	@%p272 bra 	$L__BB0_128;
	ld.u32 	%r176, [%rd91+-20];
	setp.eq.s32 	%p274, %r176, %r3;
	mov.pred 	%p526, %p265;
	@%p274 bra 	$L__BB0_128;
	ld.u32 	%r177, [%rd91+-16];
	setp.eq.s32 	%p276, %r177, %r3;
	mov.pred 	%p526, %p265;
	@%p276 bra 	$L__BB0_128;
	ld.u32 	%r178, [%rd91+-12];
	setp.eq.s32 	%p278, %r178, %r3;
	mov.pred 	%p526, %p265;
	@%p278 bra 	$L__BB0_128;
	ld.u32 	%r179, [%rd91+-8];
	setp.eq.s32 	%p280, %r179, %r3;
	mov.pred 	%p526, %p265;
	@%p280 bra 	$L__BB0_128;
	ld.u32 	%r180, [%rd91+-4];
	setp.eq.s32 	%p282, %r180, %r3;
	mov.pred 	%p526, %p265;
	@%p282 bra 	$L__BB0_128;
	ld.u32 	%r181, [%rd91];
	setp.eq.s32 	%p284, %r181, %r3;
	mov.pred 	%p526, %p265;
	@%p284 bra 	$L__BB0_128;
	ld.u32 	%r182, [%rd91+4];
	setp.eq.s32 	%p286, %r182, %r3;
	mov.pred 	%p526, %p265;
	@%p286 bra 	$L__BB0_128;
	ld.u32 	%r183, [%rd91+8];
	setp.eq.s32 	%p288, %r183, %r3;
	mov.pred 	%p526, %p265;
	@%p288 bra 	$L__BB0_128;
	ld.u32 	%r184, [%rd91+12];
	setp.eq.s32 	%p290, %r184, %r3;
	mov.pred 	%p526, %p265;
	@%p290 bra 	$L__BB0_128;
	ld.u32 	%r185, [%rd91+16];
	setp.eq.s32 	%p292, %r185, %r3;
	mov.pred 	%p526, %p265;
	@%p292 bra 	$L__BB0_128;
	ld.u32 	%r186, [%rd91+20];
	setp.eq.s32 	%p294, %r186, %r3;
	mov.pred 	%p526, %p265;
	@%p294 bra 	$L__BB0_128;
	ld.u32 	%r187, [%rd91+24];
	setp.eq.s32 	%p296, %r187, %r3;
	mov.pred 	%p526, %p265;
	@%p296 bra 	$L__BB0_128;
	ld.u32 	%r188, [%rd91+28];
	setp.ne.s32 	%p526, %r188, %r3;
$L__BB0_128:
	add.s32 	%r291, %r291, 16;
	add.s64 	%rd91, %rd91, 64;
	setp.ne.s32 	%p297, %r291, 0;
	@%p297 bra 	$L__BB0_111;
$L__BB0_129:
	and.b32  	%r35, %r295, 15;
	setp.eq.s32 	%p298, %r35, 0;
	@%p298 bra 	$L__BB0_158;
	and.b32  	%r36, %r295, 7;
	setp.lt.u32 	%p300, %r35, 8;
	@%p300 bra 	$L__BB0_141;
	mov.pred 	%p301, 0;
	not.pred 	%p302, %p526;
	mov.pred 	%p526, %p301;
	@%p302 bra 	$L__BB0_140;
	mul.wide.u32 	%rd57, %r293, 4;
	add.s64 	%rd20, %rd36, %rd57;
	ld.u32 	%r189, [%rd20];
	setp.eq.s32 	%p304, %r189, %r3;
	@%p304 bra 	$L__BB0_140;
	ld.u32 	%r190, [%rd20+4];
	setp.eq.s32 	%p306, %r190, %r3;
	mov.pred 	%p526, %p301;
	@%p306 bra 	$L__BB0_140;
	ld.u32 	%r191, [%rd20+8];
	setp.eq.s32 	%p308, %r191, %r3;
	mov.pred 	%p526, %p301;
	@%p308 bra 	$L__BB0_140;
	ld.u32 	%r192, [%rd20+12];
	setp.eq.s32 	%p310, %r192, %r3;
	mov.pred 	%p526, %p301;
	@%p310 bra 	$L__BB0_140;
	ld.u32 	%r193, [%rd20+16];
	setp.eq.s32 	%p312, %r193, %r3;
	mov.pred 	%p526, %p301;
	@%p312 bra 	$L__BB0_140;
	ld.u32 	%r194, [%rd20+20];
	setp.eq.s32 	%p314, %r194, %r3;
	mov.pred 	%p526, %p301;
	@%p314 bra 	$L__BB0_140;
	ld.u32 	%r195, [%rd20+24];
	setp.eq.s32 	%p316, %r195, %r3;
	mov.pred 	%p526, %p301;
	@%p316 bra 	$L__BB0_140;
	ld.u32 	%r196, [%rd20+28];
	setp.ne.s32 	%p526, %r196, %r3;
$L__BB0_140:
	add.s32 	%r293, %r293, 8;
$L__BB0_141:
	setp.eq.s32 	%p317, %r36, 0;
	@%p317 bra 	$L__BB0_158;
	and.b32  	%r39, %r295, 3;
	setp.lt.u32 	%p319, %r36, 4;
	@%p319 bra 	$L__BB0_149;
	mov.pred 	%p320, 0;
	not.pred 	%p321, %p526;
	mov.pred 	%p526, %p320;
	@%p321 bra 	$L__BB0_148;
	mul.wide.u32 	%rd58, %r293, 4;
	add.s64 	%rd21, %rd36, %rd58;
	ld.u32 	%r197, [%rd21];
	setp.eq.s32 	%p323, %r197, %r3;
	@%p323 bra 	$L__BB0_148;
	ld.u32 	%r198, [%rd21+4];
	setp.eq.s32 	%p325, %r198, %r3;
	mov.pred 	%p526, %p320;
	@%p325 bra 	$L__BB0_148;
	ld.u32 	%r199, [%rd21+8];
	setp.eq.s32 	%p327, %r199, %r3;
	mov.pred 	%p526, %p320;
	@%p327 bra 	$L__BB0_148;
	ld.u32 	%r200, [%rd21+12];
	setp.ne.s32 	%p526, %r200, %r3;
$L__BB0_148:
	add.s32 	%r293, %r293, 4;
$L__BB0_149:
	setp.eq.s32 	%p328, %r39, 0;
	@%p328 bra 	$L__BB0_158;
	mul.wide.u32 	%rd59, %r293, 4;
	add.s64 	%rd22, %rd36, %rd59;
	mov.pred 	%p329, 0;
	not.pred 	%p330, %p526;
	mov.pred 	%p526, %p329;
	@%p330 bra 	$L__BB0_152;
	ld.u32 	%r201, [%rd22];
	setp.ne.s32 	%p526, %r201, %r3;
$L__BB0_152:
	setp.eq.s32 	%p331, %r39, 1;
	@%p331 bra 	$L__BB0_158;
	mov.pred 	%p332, 0;
	not.pred 	%p333, %p526;
	mov.pred 	%p526, %p332;
	@%p333 bra 	$L__BB0_155;
	ld.u32 	%r202, [%rd22+4];
	setp.ne.s32 	%p526, %r202, %r3;
$L__BB0_155:
	setp.eq.s32 	%p334, %r39, 2;
	@%p334 bra 	$L__BB0_158;
	not.pred 	%p335, %p526;
	@%p335 bra 	$L__BB0_162;
	ld.u32 	%r203, [%rd22+8];
	setp.ne.s32 	%p526, %r203, %r3;
$L__BB0_158:
	setp.ne.s32 	%p336, %r3, -1;
	and.pred  	%p337, %p526, %p336;
	@%p337 bra 	$L__BB0_160;
	bra.uni 	$L__BB0_162;
$L__BB0_159:
	setp.eq.s32 	%p260, %r3, -1;
	@%p260 bra 	$L__BB0_162;
$L__BB0_160:
	mul.wide.s32 	%rd60, %r295, 4;
	add.s64 	%rd61, %rd36, %rd60;
	st.u32 	[%rd61], %r3;
	ld.local.u32 	%r204, [%rd3];
	add.s32 	%r295, %r204, 1;
	st.local.u32 	[%rd3], %r295;
	ld.global.u8 	%rs3, [%rd10];
	cvt.s64.s32 	%rd62, %r3;
	add.s64 	%rd63, %rd1, %rd62;
	ld.global.u8 	%rs4, [%rd63];
	setp.ne.s16 	%p338, %rs3, %rs4;
	@%p338 bra 	$L__BB0_162;
	ld.param.u64 	%rd86, [_Z13buscar_caminoPciiPiS0_S0_S0_ii_param_5];
	ld.local.u32 	%r205, [%rd2];
	mul.wide.s32 	%rd64, %r205, 4;
	add.s64 	%rd65, %rd86, %rd64;
	st.u32 	[%rd65], %r3;
	ld.local.u32 	%r206, [%rd2];
	add.s32 	%r207, %r206, 1;
	st.local.u32 	[%rd2], %r207;
	{ // callseq 2, 0
	.param .b64 param0;
	st.param.b64 	[param0], %rd35;
	.param .b32 param1;
	st.param.b32 	[param1], %r3;
	.param .b32 param2;
	st.param.b32 	[param2], %r73;
	.param .b64 param3;
	st.param.b64 	[param3], %rd36;
	.param .b64 param4;
	st.param.b64 	[param4], %rd37;
	.param .b64 param5;
	st.param.b64 	[param5], %rd86;
	.param .b64 param6;
	st.param.b64 	[param6], %rd39;
	.param .b32 param7;
	st.param.b32 	[param7], %r74;
	.param .b32 param8;
	st.param.b32 	[param8], %r75;
	call.uni 
	_Z13buscar_caminoPciiPiS0_S0_S0_ii, 
	(
	param0, 
	param1, 
	param2, 
	param3, 
	param4, 
	param5, 
	param6, 
	param7, 
	param8
	);
	} // callseq 2
	ld.local.u32 	%r295, [%rd3];
$L__BB0_162:
	setp.lt.s32 	%p339, %r295, 1;
	@%p339 bra 	$L__BB0_213;
	and.b32  	%r45, %r295, 15;
	setp.lt.u32 	%p343, %r295, 16;
	mov.pred 	%p539, -1;
	mov.b32 	%r298, 0;
	@%p343 bra 	$L__BB0_183;
	and.b32  	%r298, %r295, 2147483632;
	neg.s32 	%r296, %r298;
	add.s64 	%rd92, %rd36, 32;
	mov.pred 	%p539, -1;
$L__BB0_165:
	.pragma "nounroll";
	mov.pred 	%p345, 0;
	not.pred 	%p346, %p539;
	mov.pred 	%p539, %p345;
	@%p346 bra 	$L__BB0_182;
	ld.u32 	%r209, [%rd92+-32];
	setp.eq.s32 	%p348, %r209, %r4;
	@%p348 bra 	$L__BB0_182;
	ld.u32 	%r210, [%rd92+-28];
	setp.eq.s32 	%p350, %r210, %r4;
	mov.pred 	%p539, %p345;
	@%p350 bra 	$L__BB0_182;
	ld.u32 	%r211, [%rd92+-24];
	setp.eq.s32 	%p352, %r211, %r4;
	mov.pred 	%p539, %p345;
	@%p352 bra 	$L__BB0_182;
	ld.u32 	%r212, [%rd92+-20];
	setp.eq.s32 	%p354, %r212, %r4;
	mov.pred 	%p539, %p345;
	@%p354 bra 	$L__BB0_182;
	ld.u32 	%r213, [%rd92+-16];
	setp.eq.s32 	%p356, %r213, %r4;
	mov.pred 	%p539, %p345;
	@%p356 bra 	$L__BB0_182;
	ld.u32 	%r214, [%rd92+-12];
	setp.eq.s32 	%p358, %r214, %r4;
	mov.pred 	%p539, %p345;
	@%p358 bra 	$L__BB0_182;
	ld.u32 	%r215, [%rd92+-8];
	setp.eq.s32 	%p360, %r215, %r4;
	mov.pred 	%p539, %p345;
	@%p360 bra 	$L__BB0_182;
	ld.u32 	%r216, [%rd92+-4];
	setp.eq.s32 	%p362, %r216, %r4;
	mov.pred 	%p539, %p345;
	@%p362 bra 	$L__BB0_182;
	ld.u32 	%r217, [%rd92];
	setp.eq.s32 	%p364, %r217, %r4;
	mov.pred 	%p539, %p345;
	@%p364 bra 	$L__BB0_182;
	ld.u32 	%r218, [%rd92+4];
	setp.eq.s32 	%p366, %r218, %r4;
	mov.pred 	%p539, %p345;
	@%p366 bra 	$L__BB0_182;
	ld.u32 	%r219, [%rd92+8];
	setp.eq.s32 	%p368, %r219, %r4;
	mov.pred 	%p539, %p345;
	@%p368 bra 	$L__BB0_182;
	ld.u32 	%r220, [%rd92+12];
	setp.eq.s32 	%p370, %r220, %r4;
	mov.pred 	%p539, %p345;
	@%p370 bra 	$L__BB0_182;
	ld.u32 	%r221, [%rd92+16];
	setp.eq.s32 	%p372, %r221, %r4;
	mov.pred 	%p539, %p345;
	@%p372 bra 	$L__BB0_182;
	ld.u32 	%r222, [%rd92+20];
	setp.eq.s32 	%p374, %r222, %r4;
	mov.pred 	%p539, %p345;
	@%p374 bra 	$L__BB0_182;
	ld.u32 	%r223, [%rd92+24];
	setp.eq.s32 	%p376, %r223, %r4;
	mov.pred 	%p539, %p345;
	@%p376 bra 	$L__BB0_182;
	ld.u32 	%r224, [%rd92+28];
	setp.ne.s32 	%p539, %r224, %r4;
$L__BB0_182:
	add.s32 	%r296, %r296, 16;
	add.s64 	%rd92, %rd92, 64;
	setp.ne.s32 	%p377, %r296, 0;
	@%p377 bra 	$L__BB0_165;
$L__BB0_183:
	setp.eq.s32 	%p378, %r45, 0;
	@%p378 bra 	$L__BB0_212;
	and.b32  	%r51, %r295, 7;
	setp.lt.u32 	%p380, %r45, 8;
	@%p380 bra 	$L__BB0_195;
	mov.pred 	%p381, 0;
	not.pred 	%p382, %p539;
	mov.pred 	%p539, %p381;
	@%p382 bra 	$L__BB0_194;
	mul.wide.u32 	%rd66, %r298, 4;
	add.s64 	%rd26, %rd36, %rd66;
	ld.u32 	%r225, [%rd26];
	setp.eq.s32 	%p384, %r225, %r4;
	@%p384 bra 	$L__BB0_194;
	ld.u32 	%r226, [%rd26+4];
	setp.eq.s32 	%p386, %r226, %r4;
	mov.pred 	%p539, %p381;
	@%p386 bra 	$L__BB0_194;
	ld.u32 	%r227, [%rd26+8];
	setp.eq.s32 	%p388, %r227, %r4;
	mov.pred 	%p539, %p381;
	@%p388 bra 	$L__BB0_194;
	ld.u32 	%r228, [%rd26+12];
	setp.eq.s32 	%p390, %r228, %r4;
	mov.pred 	%p539, %p381;
	@%p390 bra 	$L__BB0_194;
	ld.u32 	%r229, [%rd26+16];
	setp.eq.s32 	%p392, %r229, %r4;
	mov.pred 	%p539, %p381;
	@%p392 bra 	$L__BB0_194;
	ld.u32 	%r230, [%rd26+20];
	setp.eq.s32 	%p394, %r230, %r4;
	mov.pred 	%p539, %p381;
	@%p394 bra 	$L__BB0_194;
	ld.u32 	%r231, [%rd26+24];
	setp.eq.s32 	%p396, %r231, %r4;
	mov.pred 	%p539, %p381;
	@%p396 bra 	$L__BB0_194;
	ld.u32 	%r232, [%rd26+28];
	setp.ne.s32 	%p539, %r232, %r4;
$L__BB0_194:
	add.s32 	%r298, %r298, 8;
$L__BB0_195:
	setp.eq.s32 	%p397, %r51, 0;
	@%p397 bra 	$L__BB0_212;
	and.b32  	%r54, %r295, 3;
	setp.lt.u32 	%p399, %r51, 4;
	@%p399 bra 	$L__BB0_203;
	mov.pred 	%p400, 0;
	not.pred 	%p401, %p539;
	mov.pred 	%p539, %p400;
	@%p401 bra 	$L__BB0_202;
	mul.wide.u32 	%rd67, %r298, 4;
	add.s64 	%rd27, %rd36, %rd67;
	ld.u32 	%r233, [%rd27];
	setp.eq.s32 	%p403, %r233, %r4;
	@%p403 bra 	$L__BB0_202;
	ld.u32 	%r234, [%rd27+4];
	setp.eq.s32 	%p405, %r234, %r4;
	mov.pred 	%p539, %p400;
	@%p405 bra 	$L__BB0_202;
	ld.u32 	%r235, [%rd27+8];
	setp.eq.s32 	%p407, %r235, %r4;
	mov.pred 	%p539, %p400;
	@%p407 bra 	$L__BB0_202;
	ld.u32 	%r236, [%rd27+12];
	setp.ne.s32 	%p539, %r236, %r4;
$L__BB0_202:
	add.s32 	%r298, %r298, 4;
$L__BB0_203:
	setp.eq.s32 	%p408, %r54, 0;
	@%p408 bra 	$L__BB0_212;
	mul.wide.u32 	%rd68, %r298, 4;
	add.s64 	%rd28, %rd36, %rd68;
	mov.pred 	%p409, 0;
	not.pred 	%p410, %p539;
	mov.pred 	%p539, %p409;
	@%p410 bra 	$L__BB0_206;
	ld.u32 	%r237, [%rd28];
	setp.ne.s32 	%p539, %r237, %r4;
$L__BB0_206:
	setp.eq.s32 	%p411, %r54, 1;
	@%p411 bra 	$L__BB0_212;
	mov.pred 	%p412, 0;
	not.pred 	%p413, %p539;
	mov.pred 	%p539, %p412;
	@%p413 bra 	$L__BB0_209;
	ld.u32 	%r238, [%rd28+4];
	setp.ne.s32 	%p539, %r238, %r4;
$L__BB0_209:
	setp.eq.s32 	%p414, %r54, 2;
	@%p414 bra 	$L__BB0_212;
	not.pred 	%p415, %p539;
	@%p415 bra 	$L__BB0_216;
	ld.u32 	%r239, [%rd28+8];
	setp.ne.s32 	%p539, %r239, %r4;
$L__BB0_212:
	setp.ne.s32 	%p416, %r4, -1;
	and.pred  	%p417, %p539, %p416;
	@%p417 bra 	$L__BB0_214;
	bra.uni 	$L__BB0_216;
$L__BB0_213:
	setp.eq.s32 	%p340, %r4, -1;
	@%p340 bra 	$L__BB0_216;
$L__BB0_214:
	mul.wide.s32 	%rd69, %r295, 4;
	add.s64 	%rd70, %rd36, %rd69;
	st.u32 	[%rd70], %r4;
	ld.local.u32 	%r240, [%rd3];
	add.s32 	%r295, %r240, 1;
	st.local.u32 	[%rd3], %r295;
	ld.global.u8 	%rs5, [%rd10];
	cvt.s64.s32 	%rd71, %r4;
	add.s64 	%rd72, %rd1, %rd71;
	ld.global.u8 	%rs6, [%rd72];
	setp.ne.s16 	%p418, %rs5, %rs6;
	@%p418 bra 	$L__BB0_216;
	ld.param.u64 	%rd87, [_Z13buscar_caminoPciiPiS0_S0_S0_ii_param_5];
	ld.local.u32 	%r241, [%rd2];
	mul.wide.s32 	%rd73, %r241, 4;
	add.s64 	%rd74, %rd87, %rd73;
	st.u32 	[%rd74], %r4;
	ld.local.u32 	%r242, [%rd2];
	add.s32 	%r243, %r242, 1;
	st.local.u32 	[%rd2], %r243;
	{ // callseq 3, 0
	.param .b64 param0;
	st.param.b64 	[param0], %rd35;
	.param .b32 param1;
	st.param.b32 	[param1], %r4;
	.param .b32 param2;
	st.param.b32 	[param2], %r73;
	.param .b64 param3;
	st.param.b64 	[param3], %rd36;
	.param .b64 param4;
	st.param.b64 	[param4], %rd37;
	.param .b64 param5;
	st.param.b64 	[param5], %rd87;
	.param .b64 param6;
	st.param.b64 	[param6], %rd39;
	.param .b32 param7;
	st.param.b32 	[param7], %r74;
	.param .b32 param8;
	st.param.b32 	[param8], %r75;
	call.uni 
	_Z13buscar_caminoPciiPiS0_S0_S0_ii, 
	(
	param0, 
	param1, 
	param2, 
	param3, 
	param4, 
	param5, 
	param6, 
	param7, 
	param8
	);
	} // callseq 3
	ld.local.u32 	%r295, [%rd3];
$L__BB0_216:
	setp.lt.s32 	%p419, %r295, 1;
	@%p419 bra 	$L__BB0_267;
	and.b32  	%r60, %r295, 15;
	setp.lt.u32 	%p423, %r295, 16;
	mov.pred 	%p552, -1;
	mov.b32 	%r303, 0;
	@%p423 bra 	$L__BB0_237;
	and.b32  	%r303, %r295, 2147483632;
	neg.s32 	%r301, %r303;
	add.s64 	%rd93, %rd36, 32;
	mov.pred 	%p552, -1;
$L__BB0_219:
	.pragma "nounroll";
	mov.pred 	%p425, 0;
	not.pred 	%p426, %p552;
	mov.pred 	%p552, %p425;
	@%p426 bra 	$L__BB0_236;
	ld.u32 	%r245, [%rd93+-32];
	setp.eq.s32 	%p428, %r245, %r5;
	@%p428 bra 	$L__BB0_236;
	ld.u32 	%r246, [%rd93+-28];
	setp.eq.s32 	%p430, %r246, %r5;
	mov.pred 	%p552, %p425;
	@%p430 bra 	$L__BB0_236;
	ld.u32 	%r247, [%rd93+-24];
	setp.eq.s32 	%p432, %r247, %r5;
	mov.pred 	%p552, %p425;
	@%p432 bra 	$L__BB0_236;
	ld.u32 	%r248, [%rd93+-20];
	setp.eq.s32 	%p434, %r248, %r5;
	mov.pred 	%p552, %p425;
	@%p434 bra 	$L__BB0_236;
	ld.u32 	%r249, [%rd93+-16];
	setp.eq.s32 	%p436, %r249, %r5;
	mov.pred 	%p552, %p425;
	@%p436 bra 	$L__BB0_236;
	ld.u32 	%r250, [%rd93+-12];
	setp.eq.s32 	%p438, %r250, %r5;
	mov.pred 	%p552, %p425;
	@%p438 bra 	$L__BB0_236;
	ld.u32 	%r251, [%rd93+-8];
	setp.eq.s32 	%p440, %r251, %r5;
	mov.pred 	%p552, %p425;
	@%p440 bra 	$L__BB0_236;
	ld.u32 	%r252, [%rd93+-4];
	setp.eq.s32 	%p442, %r252, %r5;
	mov.pred 	%p552, %p425;
	@%p442 bra 	$L__BB0_236;
	ld.u32 	%r253, [%rd93];
	setp.eq.s32 	%p444, %r253, %r5;
	mov.pred 	%p552, %p425;
	@%p444 bra 	$L__BB0_236;
	ld.u32 	%r254, [%rd93+4];
	setp.eq.s32 	%p446, %r254, %r5;
	mov.pred 	%p552, %p425;
	@%p446 bra 	$L__BB0_236;
	ld.u32 	%r255, [%rd93+8];
	setp.eq.s32 	%p448, %r255, %r5;
	mov.pred 	%p552, %p425;
	@%p448 bra 	$L__BB0_236;
	ld.u32 	%r256, [%rd93+12];
	setp.eq.s32 	%p450, %r256, %r5;
	mov.pred 	%p552, %p425;
	@%p450 bra 	$L__BB0_236;
	ld.u32 	%r257, [%rd93+16];
	setp.eq.s32 	%p452, %r257, %r5;
	mov.pred 	%p552, %p425;
	@%p452 bra 	$L__BB0_236;
	ld.u32 	%r258, [%rd93+20];
	setp.eq.s32 	%p454, %r258, %r5;
	mov.pred 	%p552, %p425;
	@%p454 bra 	$L__BB0_236;
	ld.u32 	%r259, [%rd93+24];
	setp.eq.s32 	%p456, %r259, %r5;
	mov.pred 	%p552, %p425;
	@%p456 bra 	$L__BB0_236;
	ld.u32 	%r260, [%rd93+28];
	setp.ne.s32 	%p552, %r260, %r5;
$L__BB0_236:
	add.s32 	%r301, %r301, 16;
	add.s64 	%rd93, %rd93, 64;
	setp.ne.s32 	%p457, %r301, 0;
	@%p457 bra 	$L__BB0_219;
$L__BB0_237:
	setp.eq.s32 	%p458, %r60, 0;
	@%p458 bra 	$L__BB0_266;
	and.b32  	%r66, %r295, 7;
	setp.lt.u32 	%p460, %r60, 8;
	@%p460 bra 	$L__BB0_249;
	mov.pred 	%p461, 0;
	not.pred 	%p462, %p552;
	mov.pred 	%p552, %p461;
	@%p462 bra 	$L__BB0_248;
	mul.wide.u32 	%rd75, %r303, 4;
	add.s64 	%rd32, %rd36, %rd75;
	ld.u32 	%r261, [%rd32];
	setp.eq.s32 	%p464, %r261, %r5;
	@%p464 bra 	$L__BB0_248;
	ld.u32 	%r262, [%rd32+4];
	setp.eq.s32 	%p466, %r262, %r5;
	mov.pred 	%p552, %p461;
	@%p466 bra 	$L__BB0_248;
	ld.u32 	%r263, [%rd32+8];
	setp.eq.s32 	%p468, %r263, %r5;
	mov.pred 	%p552, %p461;
	@%p468 bra 	$L__BB0_248;
	ld.u32 	%r264, [%rd32+12];
	setp.eq.s32 	%p470, %r264, %r5;
	mov.pred 	%p552, %p461;
	@%p470 bra 	$L__BB0_248;
	ld.u32 	%r265, [%rd32+16];
	setp.eq.s32 	%p472, %r265, %r5;
	mov.pred 	%p552, %p461;
	@%p472 bra 	$L__BB0_248;
	ld.u32 	%r266, [%rd32+20];
	setp.eq.s32 	%p474, %r266, %r5;
	mov.pred 	%p552, %p461;
	@%p474 bra 	$L__BB0_248;
	ld.u32 	%r267, [%rd32+24];
	setp.eq.s32 	%p476, %r267, %r5;
	mov.pred 	%p552, %p461;
	@%p476 bra 	$L__BB0_248;
	ld.u32 	%r268, [%rd32+28];
	setp.ne.s32 	%p552, %r268, %r5;
$L__BB0_248:
	add.s32 	%r303, %r303, 8;
$L__BB0_249:
	setp.eq.s32 	%p477, %r66, 0;
	@%p477 bra 	$L__BB0_266;
	and.b32  	%r69, %r295, 3;
	setp.lt.u32 	%p479, %r66, 4;
	@%p479 bra 	$L__BB0_257;
	mov.pred 	%p480, 0;
	not.pred 	%p481, %p552;
	mov.pred 	%p552, %p480;
	@%p481 bra 	$L__BB0_256;
	mul.wide.u32 	%rd76, %r303, 4;
	add.s64 	%rd33, %rd36, %rd76;
	ld.u32 	%r269, [%rd33];
	setp.eq.s32 	%p483, %r269, %r5;
	@%p483 bra 	$L__BB0_256;
	ld.u32 	%r270, [%rd33+4];
	setp.eq.s32 	%p485, %r270, %r5;
	mov.pred 	%p552, %p480;
	@%p485 bra 	$L__BB0_256;
	ld.u32 	%r271, [%rd33+8];
	setp.eq.s32 	%p487, %r271, %r5;
	mov.pred 	%p552, %p480;
	@%p487 bra 	$L__BB0_256;
	ld.u32 	%r272, [%rd33+12];
	setp.ne.s32 	%p552, %r272, %r5;
$L__BB0_256:
	add.s32 	%r303, %r303, 4;
$L__BB0_257:
	setp.eq.s32 	%p488, %r69, 0;
	@%p488 bra 	$L__BB0_266;
	mul.wide.u32 	%rd77, %r303, 4;
	add.s64 	%rd34, %rd36, %rd77;
	mov.pred 	%p489, 0;
	not.pred 	%p490, %p552;
	mov.pred 	%p552, %p489;
	@%p490 bra 	$L__BB0_260;
	ld.u32 	%r273, [%rd34];
	setp.ne.s32 	%p552, %r273, %r5;
$L__BB0_260:
	setp.eq.s32 	%p491, %r69, 1;
	@%p491 bra 	$L__BB0_266;
	mov.pred 	%p492, 0;
	not.pred 	%p493, %p552;
	mov.pred 	%p552, %p492;
	@%p493 bra 	$L__BB0_263;
	ld.u32 	%r274, [%rd34+4];
	setp.ne.s32 	%p552, %r274, %r5;
$L__BB0_263:
	setp.eq.s32 	%p494, %r69, 2;
	@%p494 bra 	$L__BB0_266;
	not.pred 	%p495, %p552;
	@%p495 bra 	$L__BB0_270;
	ld.u32 	%r275, [%rd34+8];
	setp.ne.s32 	%p552, %r275, %r5;
$L__BB0_266:
	setp.ne.s32 	%p496, %r5, -1;
	and.pred  	%p497, %p552, %p496;
	@%p497 bra 	$L__BB0_268;
	bra.uni 	$L__BB0_270;
$L__BB0_267:
	setp.eq.s32 	%p420, %r5, -1;
	@%p420 bra 	$L__BB0_270;
$L__BB0_268:
	mul.wide.s32 	%rd78, %r295, 4;
	add.s64 	%rd79, %rd36, %rd78;
	st.u32 	[%rd79], %r5;
	ld.local.u32 	%r276, [%rd3];
	add.s32 	%r277, %r276, 1;
	st.local.u32 	[%rd3], %r277;
	ld.global.u8 	%rs7, [%rd10];
	cvt.s64.s32 	%rd80, %r5;
	add.s64 	%rd81, %rd1, %rd80;
	ld.global.u8 	%rs8, [%rd81];
	setp.ne.s16 	%p498, %rs7, %rs8;
	@%p498 bra 	$L__BB0_270;
	ld.param.u64 	%rd88, [_Z13buscar_caminoPciiPiS0_S0_S0_ii_param_5];
	ld.local.u32 	%r278, [%rd2];
	mul.wide.s32 	%rd82, %r278, 4;
	add.s64 	%rd83, %rd88, %rd82;
	st.u32 	[%rd83], %r5;
	ld.local.u32 	%r279, [%rd2];
	add.s32 	%r280, %r279, 1;
	st.local.u32 	[%rd2], %r280;
	{ // callseq 4, 0
	.param .b64 param0;
	st.param.b64 	[param0], %rd35;
	.param .b32 param1;
	st.param.b32 	[param1], %r5;
	.param .b32 param2;
	st.param.b32 	[param2], %r73;
	.param .b64 param3;
	st.param.b64 	[param3], %rd36;
	.param .b64 param4;
	st.param.b64 	[param4], %rd37;
	.param .b64 param5;
	st.param.b64 	[param5], %rd88;
	.param .b64 param6;
	st.param.b64 	[param6], %rd39;
	.param .b32 param7;
	st.param.b32 	[param7], %r74;
	.param .b32 param8;
	st.param.b32 	[param8], %r75;
	call.uni 
	_Z13buscar_caminoPciiPiS0_S0_S0_ii, 
	(
	param0, 
	param1, 
	param2, 
	param3, 
	param4, 
	param5, 
	param6, 
	param7, 
	param8
	);
	} // callseq 4
$L__BB0_270:
	ret;

}
	// .globl	_Z17encontrar_caminosPciiii
.visible .entry _Z17encontrar_caminosPciiii(
	.param .u64 .ptr .align 1 _Z17encontrar_caminosPciiii_param_0,
	.param .u32 _Z17encontrar_caminosPciiii_param_1,
	.param .u32 _Z17encontrar_caminosPciiii_param_2,
	.param .u32 _Z17encontrar_caminosPciiii_param_3,
	.param .u32 _Z17encontrar_caminosPciiii_param_4
)
{
	.local .align 4 .b8 	__local_depot1[8];
	.reg .b64 	%SP;
	.reg .b64 	%SPL;
	.reg .pred 	%p<150>;
	.reg .b16 	%rs<32>;
	.reg .b32 	%r<138>;
	.reg .b64 	%rd<119>;

	mov.u64 	%SPL, __local_depot1;
	cvta.local.u64 	%SP, %SPL;
	ld.param.u64 	%rd26, [_Z17encontrar_caminosPciiii_param_0];
	ld.param.u32 	%r76, [_Z17encontrar_caminosPciiii_param_1];
	ld.param.u32 	%r77, [_Z17encontrar_caminosPciiii_param_2];
	ld.param.u32 	%r78, [_Z17encontrar_caminosPciiii_param_3];
	ld.param.u32 	%r79, [_Z17encontrar_caminosPciiii_param_4];
	cvta.to.global.u64 	%rd1, %rd26;
	add.u64 	%rd27, %SP, 0;
	add.u64 	%rd28, %SPL, 0;
	add.u64 	%rd29, %SP, 4;
	add.u64 	%rd30, %SPL, 4;
	mad.lo.s32 	%r1, %r78, %r77, %r79;
	mov.u32 	%r80, %tid.y;
	mov.u32 	%r81, %tid.x;
	mad.lo.s32 	%r2, %r76, %r80, %r81;
	mul.lo.s32 	%r3, %r77, %r76;
	mul.wide.s32 	%rd31, %r3, 4;
	{ // callseq 5, 0
	.param .b64 param0;
	st.param.b64 	[param0], %rd31;
	.param .b64 retval0;
	call.uni (retval0), 
	malloc, 
	(
	param0
	);
	ld.param.b64 	%rd32, [retval0];
	} // callseq 5
	{ // callseq 6, 0
	.param .b64 param0;
	st.param.b64 	[param0], %rd31;
	.param .b64 retval0;
	call.uni (retval0), 
	malloc, 
	(
	param0
	);
	ld.param.b64 	%rd33, [retval0];
	} // callseq 6
	mov.b32 	%r82, 1;
	st.local.u32 	[%rd28], %r82;
	st.local.u32 	[%rd30], %r82;
	setp.lt.s32 	%p18, %r3, 2;
	@%p18 bra 	$L__BB1_13;
	add.s32 	%r4, %r3, -1;
	add.s32 	%r84, %r3, -2;
	and.b32  	%r5, %r4, 7;
	setp.lt.u32 	%p19, %r84, 7;
	mov.b32 	%r126, 1;
	@%p19 bra 	$L__BB1_5;
	and.b32  	%r86, %r4, -8;
	neg.s32 	%r124, %r86;
	add.s64 	%rd114, %rd32, 16;
	add.s64 	%rd113, %rd33, 16;
	mov.b32 	%r123, 0;
$L__BB1_3:
	.pragma "nounroll";
	mov.b32 	%r87, -1;
	st.u32 	[%rd114+-12], %r87;
	st.u32 	[%rd113+-12], %r87;
	st.u32 	[%rd114+-8], %r87;
	st.u32 	[%rd113+-8], %r87;
	st.u32 	[%rd114+-4], %r87;
	st.u32 	[%rd113+-4], %r87;
	st.u32 	[%rd114], %r87;
	st.u32 	[%rd113], %r87;
	st.u32 	[%rd114+4], %r87;
	st.u32 	[%rd113+4], %r87;
	st.u32 	[%rd114+8], %r87;
	st.u32 	[%rd113+8], %r87;
	st.u32 	[%rd114+12], %r87;
	st.u32 	[%rd113+12], %r87;
	st.u32 	[%rd114+16], %r87;
	st.u32 	[%rd113+16], %r87;
	add.s32 	%r124, %r124, 8;
	add.s32 	%r123, %r123, 8;
	add.s64 	%rd114, %rd114, 32;
	add.s64 	%rd113, %rd113, 32;
	setp.ne.s32 	%p20, %r124, 0;
	@%p20 bra 	$L__BB1_3;
	add.s32 	%r126, %r123, 1;
$L__BB1_5:
	setp.eq.s32 	%p21, %r5, 0;
	@%p21 bra 	$L__BB1_13;
	and.b32  	%r13, %r4, 3;
	setp.lt.u32 	%p22, %r5, 4;
	@%p22 bra 	$L__BB1_8;
	mul.wide.u32 	%rd34, %r126, 4;
	add.s64 	%rd35, %rd32, %rd34;
	mov.b32 	%r88, -1;
	st.u32 	[%rd35], %r88;
	add.s64 	%rd36, %rd33, %rd34;
	st.u32 	[%rd36], %r88;
	st.u32 	[%rd35+4], %r88;
	st.u32 	[%rd36+4], %r88;
	st.u32 	[%rd35+8], %r88;
	st.u32 	[%rd36+8], %r88;
	st.u32 	[%rd35+12], %r88;
	st.u32 	[%rd36+12], %r88;
	add.s32 	%r126, %r126, 4;
$L__BB1_8:
	setp.eq.s32 	%p23, %r13, 0;
	@%p23 bra 	$L__BB1_13;
	setp.eq.s32 	%p24, %r13, 1;
	@%p24 bra 	$L__BB1_11;
	mul.wide.u32 	%rd37, %r126, 4;
	add.s64 	%rd38, %rd32, %rd37;
	mov.b32 	%r89, -1;
	st.u32 	[%rd38], %r89;
	add.s64 	%rd39, %rd33, %rd37;
	st.u32 	[%rd39], %r89;
	st.u32 	[%rd38+4], %r89;
	st.u32 	[%rd39+4], %r89;
	add.s32 	%r126, %r126, 2;
$L__BB1_11:
	and.b32  	%r90, %r4, 1;
	setp.eq.b32 	%p25, %r90, 1;
	not.pred 	%p26, %p25;
	@%p26 bra 	$L__BB1_13;
	mul.wide.u32 	%rd40, %r126, 4;
	add.s64 	%rd41, %rd32, %rd40;
	mov.b32 	%r91, -1;
	st.u32 	[%rd41], %r91;
	add.s64 	%rd42, %rd33, %rd40;
	st.u32 	[%rd42], %r91;
$L__BB1_13:
	st.u32 	[%rd32], %r2;
	st.u32 	[%rd33], %r2;
	cvt.s64.s32 	%rd43, %r1;
	add.s64 	%rd44, %rd1, %rd43;
	ld.global.u8 	%rs1, [%rd44];
	cvt.s64.s32 	%rd45, %r2;
	add.s64 	%rd46, %rd1, %rd45;
	ld.global.u8 	%rs2, [%rd46];
	setp.ne.s16 	%p27, %rs1, %rs2;
	@%p27 bra 	$L__BB1_15;
	{ // callseq 7, 0
	.param .b64 param0;
	st.param.b64 	[param0], %rd26;
	.param .b32 param1;
	st.param.b32 	[param1], %r2;
	.param .b32 param2;
	st.param.b32 	[param2], %r1;
	.param .b64 param3;
	st.param.b64 	[param3], %rd33;
	.param .b64 param4;
	st.param.b64 	[param4], %rd27;
	.param .b64 param5;
	st.param.b64 	[param5], %rd32;
	.param .b64 param6;
	st.param.b64 	[param6], %rd29;
	.param .b32 param7;
	st.param.b32 	[param7], %r76;
	.param .b32 param8;
	st.param.b32 	[param8], %r77;
	call.uni 
	_Z13buscar_caminoPciiPiS0_S0_S0_ii, 
	(
	param0, 
	param1, 
	param2, 
	param3, 
	param4, 
	param5, 
	param6, 
	param7, 
	param8
	);
	} // callseq 7
$L__BB1_15:
	setp.lt.s32 	%p28, %r3, 1;
	@%p28 bra 	$L__BB1_132;
	and.b32  	%r18, %r3, 15;
	setp.lt.u32 	%p31, %r3, 16;
	mov.pred 	%p138, -1;
	mov.b32 	%r130, 0;
	@%p31 bra 	$L__BB1_36;
	and.b32  	%r130, %r3, 2147483632;
	neg.s32 	%r128, %r130;
	add.s64 	%rd115, %rd32, 32;
	mov.pred 	%p138, -1;
$L__BB1_18:
	.pragma "nounroll";
	mov.pred 	%p33, 0;
	not.pred 	%p34, %p138;
	mov.pred 	%p138, %p33;
	@%p34 bra 	$L__BB1_35;
	ld.u32 	%r93, [%rd115+-32];
	setp.eq.s32 	%p36, %r93, %r1;
	@%p36 bra 	$L__BB1_35;
	ld.u32 	%r94, [%rd115+-28];
	setp.eq.s32 	%p38, %r94, %r1;
	mov.pred 	%p138, %p33;
	@%p38 bra 	$L__BB1_35;
	ld.u32 	%r95, [%rd115+-24];
	setp.eq.s32 	%p40, %r95, %r1;
	mov.pred 	%p138, %p33;
	@%p40 bra 	$L__BB1_35;
	ld.u32 	%r96, [%rd115+-20];
	setp.eq.s32 	%p42, %r96, %r1;
	mov.pred 	%p138, %p33;
	@%p42 bra 	$L__BB1_35;
	ld.u32 	%r97, [%rd115+-16];
	setp.eq.s32 	%p44, %r97, %r1;
	mov.pred 	%p138, %p33;
	@%p44 bra 	$L__BB1_35;
	ld.u32 	%r98, [%rd115+-12];
	setp.eq.s32 	%p46, %r98, %r1;
	mov.pred 	%p138, %p33;
	@%p46 bra 	$L__BB1_35;
	ld.u32 	%r99, [%rd115+-8];
	setp.eq.s32 	%p48, %r99, %r1;
	mov.pred 	%p138, %p33;
	@%p48 bra 	$L__BB1_35;
	ld.u32 	%r100, [%rd115+-4];
	setp.eq.s32 	%p50, %r100, %r1;
	mov.pred 	%p138, %p33;
	@%p50 bra 	$L__BB1_35;
	ld.u32 	%r101, [%rd115];
	setp.eq.s32 	%p52, %r101, %r1;
	mov.pred 	%p138, %p33;
	@%p52 bra 	$L__BB1_35;
	ld.u32 	%r102, [%rd115+4];
	setp.eq.s32 	%p54, %r102, %r1;
	mov.pred 	%p138, %p33;
	@%p54 bra 	$L__BB1_35;
	ld.u32 	%r103, [%rd115+8];
	setp.eq.s32 	%p56, %r103, %r1;
	mov.pred 	%p138, %p33;
	@%p56 bra 	$L__BB1_35;
	ld.u32 	%r104, [%rd115+12];
	setp.eq.s32 	%p58, %r104, %r1;
	mov.pred 	%p138, %p33;
	@%p58 bra 	$L__BB1_35;
	ld.u32 	%r105, [%rd115+16];
	setp.eq.s32 	%p60, %r105, %r1;
	mov.pred 	%p138, %p33;
	@%p60 bra 	$L__BB1_35;
	ld.u32 	%r106, [%rd115+20];
	setp.eq.s32 	%p62, %r106, %r1;
	mov.pred 	%p138, %p33;
	@%p62 bra 	$L__BB1_35;
	ld.u32 	%r107, [%rd115+24];
	setp.eq.s32 	%p64, %r107, %r1;
	mov.pred 	%p138, %p33;
	@%p64 bra 	$L__BB1_35;
	ld.u32 	%r108, [%rd115+28];
	setp.ne.s32 	%p138, %r108, %r1;
$L__BB1_35:
	add.s32 	%r128, %r128, 16;
	add.s64 	%rd115, %rd115, 64;
	setp.ne.s32 	%p65, %r128, 0;
	@%p65 bra 	$L__BB1_18;
$L__BB1_36:
	setp.eq.s32 	%p66, %r18, 0;
	@%p66 bra 	$L__BB1_61;
	and.b32  	%r24, %r3, 7;
	setp.lt.u32 	%p68, %r18, 8;
	@%p68 bra 	$L__BB1_48;
	mov.pred 	%p69, 0;
	not.pred 	%p70, %p138;
	mov.pred 	%p138, %p69;
	@%p70 bra 	$L__BB1_47;
	mul.wide.u32 	%rd49, %r130, 4;
	add.s64 	%rd13, %rd32, %rd49;
	ld.u32 	%r109, [%rd13];
	setp.eq.s32 	%p72, %r109, %r1;
	@%p72 bra 	$L__BB1_47;
	ld.u32 	%r110, [%rd13+4];
	setp.eq.s32 	%p74, %r110, %r1;
	mov.pred 	%p138, %p69;
	@%p74 bra 	$L__BB1_47;
	ld.u32 	%r111, [%rd13+8];
	setp.eq.s32 	%p76, %r111, %r1;
	mov.pred 	%p138, %p69;
	@%p76 bra 	$L__BB1_47;
	ld.u32 	%r112, [%rd13+12];
	setp.eq.s32 	%p78, %r112, %r1;
	mov.pred 	%p138, %p69;
	@%p78 bra 	$L__BB1_47;
	ld.u32 	%r113, [%rd13+16];
	setp.eq.s32 	%p80, %r113, %r1;
	mov.pred 	%p138, %p69;
	@%p80 bra 	$L__BB1_47;
	ld.u32 	%r114, [%rd13+20];
	setp.eq.s32 	%p82, %r114, %r1;
	mov.pred 	%p138, %p69;
	@%p82 bra 	$L__BB1_47;
	ld.u32 	%r115, [%rd13+24];
	setp.eq.s32 	%p84, %r115, %r1;
	mov.pred 	%p138, %p69;
	@%p84 bra 	$L__BB1_47;
	ld.u32 	%r116, [%rd13+28];
	setp.ne.s32 	%p138, %r116, %r1;
$L__BB1_47:
	add.s32 	%r130, %r130, 8;
$L__BB1_48:
	setp.eq.s32 	%p85, %r24, 0;
	@%p85 bra 	$L__BB1_61;
	and.b32  	%r27, %r3, 3;
	setp.lt.u32 	%p87, %r24, 4;
	@%p87 bra 	$L__BB1_56;
	mov.pred 	%p88, 0;
	not.pred 	%p89, %p138;
	mov.pred 	%p138, %p88;
	@%p89 bra 	$L__BB1_55;
	mul.wide.u32 	%rd50, %r130, 4;
	add.s64 	%rd14, %rd32, %rd50;
	ld.u32 	%r117, [%rd14];
	setp.eq.s32 	%p91, %r117, %r1;
	@%p91 bra 	$L__BB1_55;
	ld.u32 	%r118, [%rd14+4];
	setp.eq.s32 	%p93, %r118, %r1;
	mov.pred 	%p138, %p88;
	@%p93 bra 	$L__BB1_55;
	ld.u32 	%r119, [%rd14+8];
	setp.eq.s32 	%p95, %r119, %r1;
	mov.pred 	%p138, %p88;
	@%p95 bra 	$L__BB1_55;
	ld.u32 	%r120, [%rd14+12];
	setp.ne.s32 	%p138, %r120, %r1;
$L__BB1_55:
	add.s32 	%r130, %r130, 4;
$L__BB1_56:
	setp.eq.s32 	%p96, %r27, 0;
	@%p96 bra 	$L__BB1_61;
	mul.wide.u32 	%rd51, %r130, 4;
	add.s64 	%rd116, %rd32, %rd51;
	neg.s32 	%r132, %r27;
	mov.pred 	%p147, %p138;
$L__BB1_58:
	.pragma "nounroll";
	mov.pred 	%p138, 0;
	not.pred 	%p98, %p147;
	@%p98 bra 	$L__BB1_60;
	ld.u32 	%r121, [%rd116];
	setp.ne.s32 	%p138, %r121, %r1;
$L__BB1_60:
	add.s64 	%rd116, %rd116, 4;
	add.s32 	%r132, %r132, 1;
	setp.ne.s32 	%p99, %r132, 0;
	mov.pred 	%p147, %p138;
	@%p99 bra 	$L__BB1_58;
$L__BB1_61:
	@%p138 bra 	$L__BB1_132;
	setp.lt.u32 	%p100, %r3, 16;
	mov.b32 	%r135, 0;
	@%p100 bra 	$L__BB1_97;
	and.b32  	%r135, %r3, 2147483632;
	neg.s32 	%r133, %r135;
	add.s64 	%rd117, %rd32, 32;
$L__BB1_64:
	.pragma "nounroll";
	ld.u32 	%r36, [%rd117+-32];
	setp.eq.s32 	%p101, %r36, -1;
	@%p101 bra 	$L__BB1_66;
	cvt.s64.s32 	%rd52, %r36;
	add.s64 	%rd53, %rd1, %rd52;
	mov.b16 	%rs3, 88;
	st.global.u8 	[%rd53], %rs3;
$L__BB1_66:
	ld.u32 	%r37, [%rd117+-28];
	setp.eq.s32 	%p102, %r37, -1;
	@%p102 bra 	$L__BB1_68;
	cvt.s64.s32 	%rd54, %r37;
	add.s64 	%rd55, %rd1, %rd54;
	mov.b16 	%rs4, 88;
	st.global.u8 	[%rd55], %rs4;
$L__BB1_68:
	ld.u32 	%r38, [%rd117+-24];
	setp.eq.s32 	%p103, %r38, -1;
	@%p103 bra 	$L__BB1_70;
	cvt.s64.s32 	%rd56, %r38;
	add.s64 	%rd57, %rd1, %rd56;
	mov.b16 	%rs5, 88;
	st.global.u8 	[%rd57], %rs5;
$L__BB1_70:
	ld.u32 	%r39, [%rd117+-20];
	setp.eq.s32 	%p104, %r39, -1;
	@%p104 bra 	$L__BB1_72;
	cvt.s64.s32 	%rd58, %r39;
	add.s64 	%rd59, %rd1, %rd58;
	mov.b16 	%rs6, 88;
	st.global.u8 	[%rd59], %rs6;
$L__BB1_72:
	ld.u32 	%r40, [%rd117+-16];
	setp.eq.s32 	%p105, %r40, -1;
	@%p105 bra 	$L__BB1_74;
	cvt.s64.s32 	%rd60, %r40;
	add.s64 	%rd61, %rd1, %rd60;
	mov.b16 	%rs7, 88;
	st.global.u8 	[%rd61], %rs7;
$L__BB1_74:
	ld.u32 	%r41, [%rd117+-12];
	setp.eq.s32 	%p106, %r41, -1;
	@%p106 bra 	$L__BB1_76;
	cvt.s64.s32 	%rd62, %r41;
	add.s64 	%rd63, %rd1, %rd62;
	mov.b16 	%rs8, 88;
	st.global.u8 	[%rd63], %rs8;
$L__BB1_76:
	ld.u32 	%r42, [%rd117+-8];
	setp.eq.s32 	%p107, %r42, -1;
	@%p107 bra 	$L__BB1_78;
	cvt.s64.s32 	%rd64, %r42;
	add.s64 	%rd65, %rd1, %rd64;
	mov.b16 	%rs9, 88;
	st.global.u8 	[%rd65], %rs9;
$L__BB1_78:
	ld.u32 	%r43, [%rd117+-4];
	setp.eq.s32 	%p108, %r43, -1;
	@%p108 bra 	$L__BB1_80;
	cvt.s64.s32 	%rd66, %r43;
	add.s64 	%rd67, %rd1, %rd66;
	mov.b16 	%rs10, 88;
	st.global.u8 	[%rd67], %rs10;
$L__BB1_80:
	ld.u32 	%r44, [%rd117];
	setp.eq.s32 	%p109, %r44, -1;
	@%p109 bra 	$L__BB1_82;
	cvt.s64.s32 	%rd68, %r44;
	add.s64 	%rd69, %rd1, %rd68;
	mov.b16 	%rs11, 88;
	st.global.u8 	[%rd69], %rs11;
$L__BB1_82:
	ld.u32 	%r45, [%rd117+4];
	setp.eq.s32 	%p110, %r45, -1;
	@%p110 bra 	$L__BB1_84;
	cvt.s64.s32 	%rd70, %r45;
	add.s64 	%rd71, %rd1, %rd70;
	mov.b16 	%rs12, 88;
	st.global.u8 	[%rd71], %rs12;
$L__BB1_84:
	ld.u32 	%r46, [%rd117+8];
	setp.eq.s32 	%p111, %r46, -1;
	@%p111 bra 	$L__BB1_86;
	cvt.s64.s32 	%rd72, %r46;
	add.s64 	%rd73, %rd1, %rd72;
	mov.b16 	%rs13, 88;
	st.global.u8 	[%rd73], %rs13;
$L__BB1_86:
	ld.u32 	%r47, [%rd117+12];
	setp.eq.s32 	%p112, %r47, -1;
	@%p112 bra 	$L__BB1_88;
	cvt.s64.s32 	%rd74, %r47;
	add.s64 	%rd75, %rd1, %rd74;
	mov.b16 	%rs14, 88;
	st.global.u8 	[%rd75], %rs14;
$L__BB1_88:
	ld.u32 	%r48, [%rd117+16];
	setp.eq.s32 	%p113, %r48, -1;
	@%p113 bra 	$L__BB1_90;
	cvt.s64.s32 	%rd76, %r48;
	add.s64 	%rd77, %rd1, %rd76;
	mov.b16 	%rs15, 88;
	st.global.u8 	[%rd77], %rs15;
$L__BB1_90:
	ld.u32 	%r49, [%rd117+20];
	setp.eq.s32 	%p114, %r49, -1;
	@%p114 bra 	$L__BB1_92;
	cvt.s64.s32 	%rd78, %r49;
	add.s64 	%rd79, %rd1, %rd78;
	mov.b16 	%rs16, 88;
	st.global.u8 	[%rd79], %rs16;
$L__BB1_92:
	ld.u32 	%r50, [%rd117+24];
	setp.eq.s32 	%p115, %r50, -1;
	@%p115 bra 	$L__BB1_94;
	cvt.s64.s32 	%rd80, %r50;
	add.s64 	%rd81, %rd1, %rd80;
	mov.b16 	%rs17, 88;
	st.global.u8 	[%rd81], %rs17;
$L__BB1_94:
	ld.u32 	%r51, [%rd117+28];
	setp.eq.s32 	%p116, %r51, -1;
	@%p116 bra 	$L__BB1_96;
	cvt.s64.s32 	%rd82, %r51;
	add.s64 	%rd83, %rd1, %rd82;
	mov.b16 	%rs18, 88;
	st.global.u8 	[%rd83], %rs18;
$L__BB1_96:
	add.s32 	%r133, %r133, 16;
	add.s64 	%rd117, %rd117, 64;
	setp.ne.s32 	%p117, %r133, 0;
	@%p117 bra 	$L__BB1_64;
$L__BB1_97:
	setp.eq.s32 	%p118, %r18, 0;
	@%p118 bra 	$L__BB1_132;
	and.b32  	%r54, %r3, 7;
	setp.lt.u32 	%p119, %r18, 8;
	@%p119 bra 	$L__BB1_116;
	mul.wide.u32 	%rd84, %r135, 4;
	add.s64 	%rd21, %rd32, %rd84;
	ld.u32 	%r55, [%rd21];
	setp.eq.s32 	%p120, %r55, -1;
	@%p120 bra 	$L__BB1_101;
	cvt.s64.s32 	%rd85, %r55;
	add.s64 	%rd86, %rd1, %rd85;
	mov.b16 	%rs19, 88;
	st.global.u8 	[%rd86], %rs19;
$L__BB1_101:
	ld.u32 	%r56, [%rd21+4];
	setp.eq.s32 	%p121, %r56, -1;
	@%p121 bra 	$L__BB1_103;
	cvt.s64.s32 	%rd87, %r56;
	add.s64 	%rd88, %rd1, %rd87;
	mov.b16 	%rs20, 88;
	st.global.u8 	[%rd88], %rs20;
$L__BB1_103:
	ld.u32 	%r57, [%rd21+8];
	setp.eq.s32 	%p122, %r57, -1;
	@%p122 bra 	$L__BB1_105;
	cvt.s64.s32 	%rd89, %r57;
	add.s64 	%rd90, %rd1, %rd89;
	mov.b16 	%rs21, 88;
	st.global.u8 	[%rd90], %rs21;
$L__BB1_105:
	ld.u32 	%r58, [%rd21+12];
	setp.eq.s32 	%p123, %r58, -1;
	@%p123 bra 	$L__BB1_107;
	cvt.s64.s32 	%rd91, %r58;
	add.s64 	%rd92, %rd1, %rd91;
	mov.b16 	%rs22, 88;
	st.global.u8 	[%rd92], %rs22;
$L__BB1_107:
	ld.u32 	%r59, [%rd21+16];
	setp.eq.s32 	%p124, %r59, -1;
	@%p124 bra 	$L__BB1_109;
	cvt.s64.s32 	%rd93, %r59;
	add.s64 	%rd94, %rd1, %rd93;
	mov.b16 	%rs23, 88;
	st.global.u8 	[%rd94], %rs23;
$L__BB1_109:
	ld.u32 	%r60, [%rd21+20];
	setp.eq.s32 	%p125, %r60, -1;
	@%p125 bra 	$L__BB1_111;
	cvt.s64.s32 	%rd95, %r60;
	add.s64 	%rd96, %rd1, %rd95;
	mov.b16 	%rs24, 88;
	st.global.u8 	[%rd96], %rs24;
$L__BB1_111:
	ld.u32 	%r61, [%rd21+24];
	setp.eq.s32 	%p126, %r61, -1;
	@%p126 bra 	$L__BB1_113;
	cvt.s64.s32 	%rd97, %r61;
	add.s64 	%rd98, %rd1, %rd97;
	mov.b16 	%rs25, 88;
	st.global.u8 	[%rd98], %rs25;
$L__BB1_113:
	ld.u32 	%r62, [%rd21+28];
	setp.eq.s32 	%p127, %r62, -1;
	@%p127 bra 	$L__BB1_115;
	cvt.s64.s32 	%rd99, %r62;
	add.s64 	%rd100, %rd1, %rd99;
	mov.b16 	%rs26, 88;
	st.global.u8 	[%rd100], %rs26;
$L__BB1_115:
	add.s32 	%r135, %r135, 8;
$L__BB1_116:
	setp.eq.s32 	%p128, %r54, 0;
	@%p128 bra 	$L__BB1_132;
	and.b32  	%r65, %r3, 3;
	setp.lt.u32 	%p129, %r54, 4;
	@%p129 bra 	$L__BB1_127;
	mul.wide.u32 	%rd101, %r135, 4;
	add.s64 	%rd22, %rd32, %rd101;
	ld.u32 	%r66, [%rd22];
	setp.eq.s32 	%p130, %r66, -1;
	@%p130 bra 	$L__BB1_120;
	cvt.s64.s32 	%rd102, %r66;
	add.s64 	%rd103, %rd1, %rd102;
	mov.b16 	%rs27, 88;
	st.global.u8 	[%rd103], %rs27;
$L__BB1_120:
	ld.u32 	%r67, [%rd22+4];
	setp.eq.s32 	%p131, %r67, -1;
	@%p131 bra 	$L__BB1_122;
	cvt.s64.s32 	%rd104, %r67;
	add.s64 	%rd105, %rd1, %rd104;
	mov.b16 	%rs28, 88;
	st.global.u8 	[%rd105], %rs28;
$L__BB1_122:
	ld.u32 	%r68, [%rd22+8];
	setp.eq.s32 	%p132, %r68, -1;
	@%p132 bra 	$L__BB1_124;
	cvt.s64.s32 	%rd106, %r68;
	add.s64 	%rd107, %rd1, %rd106;
	mov.b16 	%rs29, 88;
	st.global.u8 	[%rd107], %rs29;
$L__BB1_124:
	ld.u32 	%r69, [%rd22+12];
	setp.eq.s32 	%p133, %r69, -1;
	@%p133 bra 	$L__BB1_126;
	cvt.s64.s32 	%rd108, %r69;
	add.s64 	%rd109, %rd1, %rd108;
	mov.b16 	%rs30, 88;
	st.global.u8 	[%rd109], %rs30;
$L__BB1_126:
	add.s32 	%r135, %r135, 4;
$L__BB1_127:
	setp.eq.s32 	%p134, %r65, 0;
	@%p134 bra 	$L__BB1_132;
	mul.wide.u32 	%rd110, %r135, 4;
	add.s64 	%rd118, %rd32, %rd110;
	neg.s32 	%r137, %r65;
$L__BB1_129:
	.pragma "nounroll";
	ld.u32 	%r74, [%rd118];
	setp.eq.s32 	%p135, %r74, -1;
	@%p135 bra 	$L__BB1_131;
	cvt.s64.s32 	%rd111, %r74;
	add.s64 	%rd112, %rd1, %rd111;
	mov.b16 	%rs31, 88;
	st.global.u8 	[%rd112], %rs31;
$L__BB1_131:
	add.s64 	%rd118, %rd118, 4;
	add.s32 	%r137, %r137, 1;
	setp.ne.s32 	%p136, %r137, 0;
	@%p136 bra 	$L__BB1_129;
$L__BB1_132:
	{ // callseq 8, 0
	.param .b64 param0;
	st.param.b64 	[param0], %rd33;
	call.uni 
	free, 
	(
	param0
	);
	} // callseq 8
	ret;

}
	// .globl	_Z17recolocar_tableroPciiPi
.visible .entry _Z17recolocar_tableroPciiPi(
	.param .u64 .ptr .align 1 _Z17recolocar_tableroPciiPi_param_0,
	.param .u32 _Z17recolocar_tableroPciiPi_param_1,
	.param .u32 _Z17recolocar_tableroPciiPi_param_2,
	.param .u64 .ptr .align 1 _Z17recolocar_tableroPciiPi_param_3
)
{
	.reg .pred 	%p<15>;
	.reg .b16 	%rs<10>;
	.reg .b32 	%r<45>;
	.reg .b64 	%rd<17>;

	ld.param.u64 	%rd5, [_Z17recolocar_tableroPciiPi_param_0];
	ld.param.u32 	%r19, [_Z17recolocar_tableroPciiPi_param_1];
	ld.param.u32 	%r17, [_Z17recolocar_tableroPciiPi_param_2];
	ld.param.u64 	%rd4, [_Z17recolocar_tableroPciiPi_param_3];
	cvta.to.global.u64 	%rd1, %rd5;
	mov.u32 	%r20, %tid.y;
	mov.u32 	%r38, %tid.x;
	mad.lo.s32 	%r2, %r19, %r20, %r38;
	cvt.s64.s32 	%rd6, %r2;
	add.s64 	%rd2, %rd1, %rd6;
	ld.global.u8 	%rs1, [%rd2];
	mul.lo.s32 	%r3, %r17, %r19;
	setp.ge.s32 	%p1, %r38, %r3;
	mov.b32 	%r43, 0;
	mov.u32 	%r44, %r43;
	@%p1 bra 	$L__BB2_7;
	mov.b32 	%r44, 0;
	mov.u32 	%r43, %r44;
$L__BB2_2:
	setp.ge.s32 	%p2, %r38, %r2;
	cvt.s64.s32 	%rd7, %r38;
	add.s64 	%rd3, %rd1, %rd7;
	mov.b32 	%r41, 0;
	@%p2 bra 	$L__BB2_4;
	ld.global.u8 	%rs2, [%rd3];
	setp.ne.s16 	%p3, %rs2, 88;
	selp.u32 	%r41, 1, 0, %p3;
$L__BB2_4:
	add.s32 	%r44, %r41, %r44;
	setp.le.s32 	%p4, %r38, %r2;
	mov.b32 	%r42, 0;
	@%p4 bra 	$L__BB2_6;
	ld.global.u8 	%rs3, [%rd3];
	setp.eq.s16 	%p5, %rs3, 88;
	selp.u32 	%r42, 1, 0, %p5;
$L__BB2_6:
	add.s32 	%r43, %r42, %r43;
	add.s32 	%r38, %r38, %r17;
	setp.lt.s32 	%p6, %r38, %r3;
	@%p6 bra 	$L__BB2_2;
$L__BB2_7:
	bar.sync 	0;
	mul.lo.s32 	%r16, %r43, %r17;
	add.s32 	%r24, %r16, %r2;
	setp.ge.s32 	%p7, %r24, %r3;
	setp.eq.s32 	%p8, %r43, 0;
	setp.eq.s16 	%p9, %rs1, 88;
	or.pred  	%p10, %p8, %p9;
	or.pred  	%p11, %p10, %p7;
	@%p11 bra 	$L__BB2_9;
	cvt.s64.s32 	%rd8, %r16;
	add.s64 	%rd9, %rd2, %rd8;
	st.global.u8 	[%rd9], %rs1;
$L__BB2_9:
	setp.eq.s16 	%p12, %rs1, 88;
	selp.u32 	%r25, 1, 0, %p12;
	add.s32 	%r26, %r43, %r25;
	setp.le.u32 	%p13, %r26, %r44;
	@%p13 bra 	$L__BB2_13;
	cvta.to.global.u64 	%rd10, %rd4;
	ld.global.u32 	%r27, [%rd10];
	setp.eq.s32 	%p14, %r27, 0;
	@%p14 bra 	$L__BB2_12;
	mul.hi.s32 	%r28, %r2, 715827883;
	shr.u32 	%r29, %r28, 31;
	add.s32 	%r30, %r28, %r29;
	mul.lo.s32 	%r31, %r30, 6;
	sub.s32 	%r32, %r2, %r31;
	mul.wide.s32 	%rd11, %r32, 4;
	mov.u64 	%rd12, nuevos_caramelos_dificil;
	add.s64 	%rd13, %rd12, %rd11;
	ld.const.u8 	%rs6, [%rd13];
	add.s16 	%rs7, %rs6, 48;
	st.global.u8 	[%rd2], %rs7;
	bra.uni 	$L__BB2_13;
$L__BB2_12:
	shr.s32 	%r33, %r2, 31;
	shr.u32 	%r34, %r33, 30;
	add.s32 	%r35, %r2, %r34;
	and.b32  	%r36, %r35, -4;
	sub.s32 	%r37, %r2, %r36;
	mul.wide.s32 	%rd14, %r37, 4;
	mov.u64 	%rd15, nuevos_caramelos_facil;
	add.s64 	%rd16, %rd15, %rd14;
	ld.const.u8 	%rs8, [%rd16];
	add.s16 	%rs9, %rs8, 48;
	st.global.u8 	[%rd2], %rs9;
$L__BB2_13:
	ret;

}


// ===== COMPILED SASS (sm_100) =====

	.target	sm_100

	.elftype	@"ET_EXEC"


//--------------------- .note.nv.tkinfo           --------------------------
	.section	.note.nv.tkinfo,"",@"SHT_NOTE"
	.sectionflags	@"SHF_NOTE_NV_TKINFO"
	.tkinfo
        /*0018*/ 	.word	0x00000002
        /*0030*/ 	.string	""
        /*0030*/ 	.string	"ptxas"
        /*0030*/ 	.string	"Cuda compilation tools, release 13.0, V13.0.88"
        /*0030*/ 	.string	"Build cuda_13.0.r13.0/compiler.36424714_0"
        /*0030*/ 	.string	"-arch sm_100 -m 64 "



//--------------------- .note.nv.cuinfo           --------------------------
	.section	.note.nv.cuinfo,"",@"SHT_NOTE"
	.sectionflags	@"SHF_NOTE_NV_CUINFO"
        /*0018*/ 	.short	0x0002
        /*001a*/ 	.short	0x0064
        /*001c*/ 	.short	0x0082
	.zero		2


//--------------------- .nv.info                  --------------------------
	.section	.nv.info,"",@"SHT_CUDA_INFO"
	.align	4


	//----- nvinfo : EIATTR_REGCOUNT
	.align		4
        /*0000*/ 	.byte	0x04, 0x2f
        /*0002*/ 	.short	(.L_12 - .L_11)
	.align		4
.L_11:
        /*0004*/ 	.word	index@(_Z17encontrar_caminosPciiii)
        /*0008*/ 	.word	0x00000032


	//----- nvinfo : EIATTR_FRAME_SIZE
	.align		4
.L_12:
        /*000c*/ 	.byte	0x04, 0x11
        /*000e*/ 	.short	(.L_14 - .L_13)
	.align		4
.L_13:
        /*0010*/ 	.word	index@($_Z17encontrar_caminosPciiii$_Z13buscar_caminoPciiPiS0_S0_S0_ii)
        /*0014*/ 	.word	0x00000010


	//----- nvinfo : EIATTR_FRAME_SIZE
	.align		4
.L_14:
        /*0018*/ 	.byte	0x04, 0x11
        /*001a*/ 	.short	(.L_16 - .L_15)
	.align		4
.L_15:
        /*001c*/ 	.word	index@(_Z17encontrar_caminosPciiii)
        /*0020*/ 	.word	0x00000010


	//----- nvinfo : EIATTR_REGCOUNT
	.align		4
.L_16:
        /*0024*/ 	.byte	0x04, 0x2f
        /*0026*/ 	.short	(.L_18 - .L_17)
	.align		4
.L_17:
        /*0028*/ 	.word	index@(_Z17recolocar_tableroPciiPi)
        /*002c*/ 	.word	0x00000010


	//----- nvinfo : EIATTR_FRAME_SIZE
	.align		4
.L_18:
        /*0030*/ 	.byte	0x04, 0x11
        /*0032*/ 	.short	(.L_20 - .L_19)
	.align		4
.L_19:
        /*0034*/ 	.word	index@(_Z17recolocar_tableroPciiPi)
        /*0038*/ 	.word	0x00000000


	//----- nvinfo : EIATTR_MIN_STACK_SIZE
	.align		4
.L_20:
        /*003c*/ 	.byte	0x04, 0x12
        /*003e*/ 	.short	(.L_22 - .L_21)
	.align		4
.L_21:
        /*0040*/ 	.word	index@(_Z17recolocar_tableroPciiPi)
        /*0044*/ 	.word	0x00000000


	//----- nvinfo : EIATTR_MIN_STACK_SIZE
	.align		4
.L_22:
        /*0048*/ 	.byte	0x04, 0x12
        /*004a*/ 	.short	(.L_24 - .L_23)
	.align		4
.L_23:
        /*004c*/ 	.word	index@(_Z17encontrar_caminosPciiii)
        /*0050*/ 	.word	0x00000010
.L_24:


//--------------------- .nv.compat                --------------------------
	.section	.nv.compat,"",@"SHT_CUDA_COMPAT_INFO"
	.align	4
        /*0000*/ 	.byte	0x02, 0x09, 0x00, 0x00, 0x02, 0x02, 0x01, 0x00, 0x02, 0x05, 0x05, 0x00, 0x03, 0x07, 0x01, 0x01
        /*0010*/ 	.byte	0x02, 0x03, 0x00, 0x00, 0x02, 0x06, 0x01, 0x00, 0x04, 0x0b, 0x08, 0x00, 0x09, 0x00, 0x00, 0x00
        /*0020*/ 	.byte	0x00, 0x00, 0x00, 0x00


//--------------------- .nv.info._Z17recolocar_tableroPciiPi --------------------------
	.section	.nv.info._Z17recolocar_tableroPciiPi,"",@"SHT_CUDA_INFO"
	.sectionflags	@""
	.align	4


	//----- nvinfo : EIATTR_CUDA_API_VERSION
	.align		4
        /*0000*/ 	.byte	0x04, 0x37
        /*0002*/ 	.short	(.L_26 - .L_25)
.L_25:
        /*0004*/ 	.word	0x00000082


	//----- nvinfo : EIATTR_KPARAM_INFO
	.align		4
.L_26:
        /*0008*/ 	.byte	0x04, 0x17
        /*000a*/ 	.short	(.L_28 - .L_27)
.L_27:
        /*000c*/ 	.word	0x00000000
        /*0010*/ 	.short	0x0003
        /*0012*/ 	.short	0x0010
        /*0014*/ 	.byte	0x00, 0xf5, 0x21, 0x00


	//----- nvinfo : EIATTR_KPARAM_INFO
	.align		4
.L_28:
        /*0018*/ 	.byte	0x04, 0x17
        /*001a*/ 	.short	(.L_30 - .L_29)
.L_29:
        /*001c*/ 	.word	0x00000000
        /*0020*/ 	.short	0x0002
        /*0022*/ 	.short	0x000c
        /*0024*/ 	.byte	0x00, 0xf0, 0x11, 0x00


	//----- nvinfo : EIATTR_KPARAM_INFO
	.align		4
.L_30:
        /*0028*/ 	.byte	0x04, 0x17
        /*002a*/ 	.short	(.L_32 - .L_31)
.L_31:
        /*002c*/ 	.word	0x00000000
        /*0030*/ 	.short	0x0001
        /*0032*/ 	.short	0x0008
        /*0034*/ 	.byte	0x00, 0xf0, 0x11, 0x00


	//----- nvinfo : EIATTR_KPARAM_INFO
	.align		4
.L_32:
        /*0038*/ 	.byte	0x04, 0x17
        /*003a*/ 	.short	(.L_34 - .L_33)
.L_33:
        /*003c*/ 	.word	0x00000000
        /*0040*/ 	.short	0x0000
        /*0042*/ 	.short	0x0000
        /*0044*/ 	.byte	0x00, 0xf5, 0x21, 0x00


	//----- nvinfo : EIATTR_SPARSE_MMA_MASK
	.align		4
.L_34:
        /*0048*/ 	.byte	0x03, 0x50
        /*004a*/ 	.short	0x0000


	//----- nvinfo : EIATTR_MAXREG_COUNT
	.align		4
        /*004c*/ 	.byte	0x03, 0x1b
        /*004e*/ 	.short	0x00ff


	//----- nvinfo : EIATTR_NUM_BARRIERS
	.align		4
        /*0050*/ 	.byte	0x02, 0x4c
        /*0052*/ 	.byte	0x01
	.zero		1


	//----- nvinfo : EIATTR_MERCURY_ISA_VERSION
	.align		4
        /*0054*/ 	.byte	0x03, 0x5f
        /*0056*/ 	.short	0x0101


	//----- nvinfo : EIATTR_VRC_CTA_INIT_COUNT
	.align		4
        /*0058*/ 	.byte	0x02, 0x4a
	.zero		1
	.zero		1


	//----- nvinfo : EIATTR_EXIT_INSTR_OFFSETS
	.align		4
        /*005c*/ 	.byte	0x04, 0x1c
        /*005e*/ 	.short	(.L_36 - .L_35)


	//   ....[0]....
.L_35:
        /*0060*/ 	.word	0x00000330


	//   ....[1]....
        /*0064*/ 	.word	0x00000400


	//   ....[2]....
        /*0068*/ 	.word	0x000004a0


	//----- nvinfo : EIATTR_CRS_STACK_SIZE
	.align		4
.L_36:
        /*006c*/ 	.byte	0x04, 0x1e
        /*006e*/ 	.short	(.L_38 - .L_37)
.L_37:
        /*0070*/ 	.word	0x00000000


	//----- nvinfo : EIATTR_CBANK_PARAM_SIZE
	.align		4
.L_38:
        /*0074*/ 	.byte	0x03, 0x19
        /*0076*/ 	.short	0x0018


	//----- nvinfo : EIATTR_PARAM_CBANK
	.align		4
        /*0078*/ 	.byte	0x04, 0x0a
        /*007a*/ 	.short	(.L_40 - .L_39)
	.align		4
.L_39:
        /*007c*/ 	.word	index@(.nv.constant0._Z17recolocar_tableroPciiPi)
        /*0080*/ 	.short	0x0380
        /*0082*/ 	.short	0x0018


	//----- nvinfo : EIATTR_SW_WAR
	.align		4
.L_40:
        /*0084*/ 	.byte	0x04, 0x36
        /*0086*/ 	.short	(.L_42 - .L_41)
.L_41:
        /*0088*/ 	.word	0x00000008
.L_42:


//--------------------- .nv.info._Z17encontrar_caminosPciiii --------------------------
	.section	.nv.info._Z17encontrar_caminosPciiii,"",@"SHT_CUDA_INFO"
	.sectionflags	@""
	.align	4


	//----- nvinfo : EIATTR_CUDA_API_VERSION
	.align		4
        /*0000*/ 	.byte	0x04, 0x37
        /*0002*/ 	.short	(.L_44 - .L_43)
.L_43:
        /*0004*/ 	.word	0x00000082


	//----- nvinfo : EIATTR_KPARAM_INFO
	.align		4
.L_44:
        /*0008*/ 	.byte	0x04, 0x17
        /*000a*/ 	.short	(.L_46 - .L_45)
.L_45:
        /*000c*/ 	.word	0x00000000
        /*0010*/ 	.short	0x0004
        /*0012*/ 	.short	0x0014
        /*0014*/ 	.byte	0x00, 0xf0, 0x11, 0x00


	//----- nvinfo : EIATTR_KPARAM_INFO
	.align		4
.L_46:
        /*0018*/ 	.byte	0x04, 0x17
        /*001a*/ 	.short	(.L_48 - .L_47)
.L_47:
        /*001c*/ 	.word	0x00000000
        /*0020*/ 	.short	0x0003
        /*0022*/ 	.short	0x0010
        /*0024*/ 	.byte	0x00, 0xf0, 0x11, 0x00


	//----- nvinfo : EIATTR_KPARAM_INFO
	.align		4
.L_48:
        /*0028*/ 	.byte	0x04, 0x17
        /*002a*/ 	.short	(.L_50 - .L_49)
.L_49:
        /*002c*/ 	.word	0x00000000
        /*0030*/ 	.short	0x0002
        /*0032*/ 	.short	0x000c
        /*0034*/ 	.byte	0x00, 0xf0, 0x11, 0x00


	//----- nvinfo : EIATTR_KPARAM_INFO
	.align		4
.L_50:
        /*0038*/ 	.byte	0x04, 0x17
        /*003a*/ 	.short	(.L_52 - .L_51)
.L_51:
        /*003c*/ 	.word	0x00000000
        /*0040*/ 	.short	0x0001
        /*0042*/ 	.short	0x0008
        /*0044*/ 	.byte	0x00, 0xf0, 0x11, 0x00


	//----- nvinfo : EIATTR_KPARAM_INFO
	.align		4
.L_52:
        /*0048*/ 	.byte	0x04, 0x17
        /*004a*/ 	.short	(.L_54 - .L_53)
.L_53:
        /*004c*/ 	.word	0x00000000
        /*0050*/ 	.short	0x0000
        /*0052*/ 	.short	0x0000
        /*0054*/ 	.byte	0x00, 0xf5, 0x21, 0x00


	//----- nvinfo : EIATTR_SPARSE_MMA_MASK
	.align		4
.L_54:
        /*0058*/ 	.byte	0x03, 0x50
        /*005a*/ 	.short	0x0000


	//----- nvinfo : EIATTR_MAXREG_COUNT
	.align		4
        /*005c*/ 	.byte	0x03, 0x1b
        /*005e*/ 	.short	0x00ff


	//----- nvinfo : EIATTR_EXTERNS
	.align		4
        /*0060*/ 	.byte	0x04, 0x0f
        /*0062*/ 	.short	(.L_56 - .L_55)


	//   ....[0]....
	.align		4
.L_55:
        /*0064*/ 	.word	index@(malloc)


	//   ....[1]....
	.align		4
        /*0068*/ 	.word	index@(free)


	//----- nvinfo : EIATTR_MERCURY_ISA_VERSION
	.align		4
.L_56:
        /*006c*/ 	.byte	0x03, 0x5f
        /*006e*/ 	.short	0x0101


	//----- nvinfo : EIATTR_VRC_CTA_INIT_COUNT
	.align		4
        /*0070*/ 	.byte	0x02, 0x4a
	.zero		1
	.zero		1


	//----- nvinfo : EIATTR_SYSCALL_OFFSETS
	.align		4
        /*0074*/ 	.byte	0x04, 0x46
        /*0076*/ 	.short	(.L_58 - .L_57)


	//   ....[0]....
.L_57:
        /*0078*/ 	.word	0x00000140


	//   ....[1]....
        /*007c*/ 	.word	0x000001b0


	//   ....[2]....
        /*0080*/ 	.word	0x00003080


	//----- nvinfo : EIATTR_EXIT_INSTR_OFFSETS
	.align		4
.L_58:
        /*0084*/ 	.byte	0x04, 0x1c
        /*0086*/ 	.short	(.L_60 - .L_59)


	//   ....[0]....
.L_59:
        /*0088*/ 	.word	0x00003090


	//----- nvinfo : EIATTR_CRS_STACK_SIZE
	.align		4
.L_60:
        /*008c*/ 	.byte	0x04, 0x1e
        /*008e*/ 	.short	(.L_62 - .L_61)
.L_61:
        /*0090*/ 	.word	0x00000000


	//----- nvinfo : EIATTR_CBANK_PARAM_SIZE
	.align		4
.L_62:
        /*0094*/ 	.byte	0x03, 0x19
        /*0096*/ 	.short	0x0018


	//----- nvinfo : EIATTR_PARAM_CBANK
	.align		4
        /*0098*/ 	.byte	0x04, 0x0a
        /*009a*/ 	.short	(.L_64 - .L_63)
	.align		4
.L_63:
        /*009c*/ 	.word	index@(.nv.constant0._Z17encontrar_caminosPciiii)
        /*00a0*/ 	.short	0x0380
        /*00a2*/ 	.short	0x0018


	//----- nvinfo : EIATTR_SW_WAR
	.align		4
.L_64:
        /*00a4*/ 	.byte	0x04, 0x36
        /*00a6*/ 	.short	(.L_66 - .L_65)
.L_65:
        /*00a8*/ 	.word	0x00000008
.L_66:


//--------------------- .nv.callgraph             --------------------------
	.section	.nv.callgraph,"",@"SHT_CUDA_CALLGRAPH"
	.align	4
	.sectionentsize	8
	.align		4
        /*0000*/ 	.word	0x00000000
	.align		4
        /*0004*/ 	.word	0xffffffff
	.align		4
        /*0008*/ 	.word	index@(_Z17encontrar_caminosPciiii)
	.align		4
        /*000c*/ 	.word	index@(free)
	.align		4
        /*0010*/ 	.word	index@(_Z17encontrar_caminosPciiii)
	.align		4
        /*0014*/ 	.word	index@(malloc)
	.align		4
        /*0018*/ 	.word	0x00000000
	.align		4
        /*001c*/ 	.word	0xfffffffe
	.align		4
        /*0020*/ 	.word	0x00000000
	.align		4
        /*0024*/ 	.word	0xfffffffd
	.align		4
        /*0028*/ 	.word	0x00000000
	.align		4
        /*002c*/ 	.word	0xfffffffc


//--------------------- .nv.constant4             --------------------------
	.section	.nv.constant4,"a",@progbits
	.align	8
	.align		8
.nv.constant4:
        /*0000*/ 	.dword	precalc_xorwow_matrix
	.align		8
        /*0008*/ 	.dword	precalc_xorwow_offset_matrix
	.align		8
        /*0010*/ 	.dword	mrg32k3aM1
	.align		8
        /*0018*/ 	.dword	mrg32k3aM2
	.align		8
        /*0020*/ 	.dword	mrg32k3aM1SubSeq
	.align		8
        /*0028*/ 	.dword	mrg32k3aM2SubSeq
	.align		8
        /*0030*/ 	.dword	mrg32k3aM1Seq
	.align		8
        /*0038*/ 	.dword	mrg32k3aM2Seq
	.align		8
        /*0040*/ 	.dword	malloc
	.align		8
        /*0048*/ 	.dword	free


//--------------------- .nv.constant3             --------------------------
	.section	.nv.constant3,"a",@progbits
	.align	8
.nv.constant3:
	.type		__cr_lgamma_table,@object
	.size		__cr_lgamma_table,(nuevos_caramelos_facil - __cr_lgamma_table)
__cr_lgamma_table:
        /*0000*/ 	.byte	0x00, 0x00, 0x00, 0x00, 0x00, 0x00, 0x00, 0x00, 0x00, 0x00, 0x00, 0x00, 0x00, 0x00, 0x00, 0x00
        /*0010*/ 	.byte	0xef, 0x39, 0xfa, 0xfe, 0x42, 0x2e, 0xe6, 0x3f, 0x02, 0x20, 0x2a, 0xfa, 0x0b, 0xab, 0xfc, 0x3f
        /*0020*/ 	.byte	0xf9, 0x2c, 0x92, 0x7c, 0xa7, 0x6c, 0x09, 0x40, 0xc9, 0x79, 0x44, 0x3c, 0x64, 0x26, 0x13, 0x40
        /*0030*/ 	.byte	0xca, 0x01, 0xcf, 0x3a, 0x27, 0x51, 0x1a, 0x40, 0x30, 0xcc, 0x2d, 0xf3, 0xe1, 0x0c, 0x21, 0x40
        /*0040*/ 	.byte	0x0d, 0xb7, 0xfc, 0x82, 0x8e, 0x35, 0x25, 0x40
	.type		nuevos_caramelos_facil,@object
	.size		nuevos_caramelos_facil,(nuevos_caramelos_dificil - nuevos_caramelos_facil)
nuevos_caramelos_facil:
        /*0048*/ 	.byte	0x01, 0x00, 0x00, 0x00, 0x02, 0x00, 0x00, 0x00, 0x03, 0x00, 0x00, 0x00, 0x04, 0x00, 0x00, 0x00
	.type		nuevos_caramelos_dificil,@object
	.size		nuevos_caramelos_dificil,(.L_10 - nuevos_caramelos_dificil)
nuevos_caramelos_dificil:
        /*0058*/ 	.byte	0x01, 0x00, 0x00, 0x00, 0x02, 0x00, 0x00, 0x00, 0x03, 0x00, 0x00, 0x00, 0x04, 0x00, 0x00, 0x00
        /*0068*/ 	.byte	0x05, 0x00, 0x00, 0x00, 0x06, 0x00, 0x00, 0x00
.L_10:


//--------------------- .text._Z17recolocar_tableroPciiPi --------------------------
	.section	.text._Z17recolocar_tableroPciiPi,"ax",@progbits
	.align	128
        .global         _Z17recolocar_tableroPciiPi
        .type           _Z17recolocar_tableroPciiPi,@function
        .size           _Z17recolocar_tableroPciiPi,(.L_x_158 - _Z17recolocar_tableroPciiPi)
        .other          _Z17recolocar_tableroPciiPi,@"STO_CUDA_ENTRY STV_DEFAULT"
_Z17recolocar_tableroPciiPi:
.text._Z17recolocar_tableroPciiPi:
[----:B------:R-:W-:Y:S01]  /*0000*/  LDC R1, c[0x0][0x37c] ;  /* 0x0000df00ff017b82 */ /* 0x000fe20000000800 */
[----:B------:R-:W0:Y:S01]  /*0010*/  S2R R0, SR_TID.Y ;  /* 0x0000000000007919 */ /* 0x000e220000002200 */
[----:B------:R-:W0:Y:S01]  /*0020*/  LDCU.128 UR8, c[0x0][0x380] ;  /* 0x00007000ff0877ac */ /* 0x000e220008000c00 */
[----:B------:R-:W0:Y:S01]  /*0030*/  S2R R9, SR_TID.X ;  /* 0x0000000000097919 */ /* 0x000e220000002100 */
[----:B------:R-:W1:Y:S01]  /*0040*/  LDCU.64 UR4, c[0x0][0x358] ;  /* 0x00006b00ff0477ac */ /* 0x000e620008000a00 */
[----:B------:R-:W-:Y:S01]  /*0050*/  IMAD.MOV.U32 R8, RZ, RZ, RZ ;  /* 0x000000ffff087224 */ /* 0x000fe200078e00ff */
[----:B------:R-:W2:Y:S01]  /*0060*/  LDCU.64 UR6, c[0x0][0x380] ;  /* 0x00007000ff0677ac */ /* 0x000ea20008000a00 */
[----:B0-----:R-:W-:-:S05]  /*0070*/  IMAD R0, R0, UR10, R9 ;  /* 0x0000000a00007c24 */ /* 0x001fca000f8e0209 */
[C---:B------:R-:W-:Y:S01]  /*0080*/  IADD3 R2, P0, PT, R0.reuse, UR8, RZ ;  /* 0x0000000800027c10 */ /* 0x040fe2000ff1e0ff */
[----:B------:R-:W-:Y:S01]  /*0090*/  IMAD.U32 R12, RZ, RZ, UR11 ;  /* 0x0000000bff0c7e24 */ /* 0x000fe2000f8e00ff */
[----:B------:R-:W0:Y:S02]  /*00a0*/  LDCU UR8, c[0x0][0x38c] ;  /* 0x00007180ff0877ac */ /* 0x000e240008000800 */
[----:B------:R-:W-:-:S05]  /*00b0*/  LEA.HI.X.SX32 R3, R0, UR9, 0x1, P0 ;  /* 0x0000000900037c11 */ /* 0x000fca00080f0eff */
[----:B-1----:R1:W5:Y:S01]  /*00c0*/  LDG.E.U8 R7, desc[UR4][R2.64] ;  /* 0x0000000402077981 */ /* 0x002362000c1e1100 */
[----:B------:R-:W-:Y:S01]  /*00d0*/  IMAD R6, R12, UR10, RZ ;  /* 0x0000000a0c067c24 */ /* 0x000fe2000f8e02ff */
[----:B------:R-:W-:Y:S01]  /*00e0*/  BSSY.RECONVERGENT B0, `(.L_x_0) ;  /* 0x0000018000007945 */ /* 0x000fe20003800200 */
[----:B------:R-:W-:-:S03]  /*00f0*/  IMAD.MOV.U32 R10, RZ, RZ, RZ ;  /* 0x000000ffff0a7224 */ /* 0x000fc600078e00ff */
[----:B------:R-:W-:-:S13]  /*0100*/  ISETP.GE.AND P0, PT, R9, R6, PT ;  /* 0x000000060900720c */ /* 0x000fda0003f06270 */
[----:B012---:R-:W-:Y:S05]  /*0110*/  @P0 BRA `(.L_x_1) ;  /* 0x0000000000500947 */ /* 0x007fea0003800000 */
[----:B------:R-:W-:Y:S02]  /*0120*/  IMAD.MOV.U32 R10, RZ, RZ, RZ ;  /* 0x000000ffff0a7224 */ /* 0x000fe400078e00ff */
[----:B------:R-:W-:-:S07]  /*0130*/  IMAD.MOV.U32 R8, RZ, RZ, RZ ;  /* 0x000000ffff087224 */ /* 0x000fce00078e00ff */
.L_x_2:
[CC--:B------:R-:W-:Y:S02]  /*0140*/  ISETP.GE.AND P0, PT, R9.reuse, R0.reuse, PT ;  /* 0x000000000900720c */ /* 0x0c0fe40003f06270 */
[C---:B------:R-:W-:Y:S02]  /*0150*/  ISETP.GT.AND P1, PT, R9.reuse, R0, PT ;  /* 0x000000000900720c */ /* 0x040fe40003f24270 */
[----:B------:R-:W-:-:S04]  /*0160*/  IADD3 R4, P2, PT, R9, UR6, RZ ;  /* 0x0000000609047c10 */ /* 0x000fc8000ff5e0ff */
[----:B------:R-:W-:-:S05]  /*0170*/  LEA.HI.X.SX32 R5, R9, UR7, 0x1, P2 ;  /* 0x0000000709057c11 */ /* 0x000fca00090f0eff */
[----:B------:R-:W2:Y:S04]  /*0180*/  @!P0 LDG.E.U8 R13, desc[UR4][R4.64] ;  /* 0x00000004040d8981 */ /* 0x000ea8000c1e1100 */
[----:B------:R-:W3:Y:S01]  /*0190*/  @P1 LDG.E.U8 R11, desc[UR4][R4.64] ;  /* 0x00000004040b1981 */ /* 0x000ee2000c1e1100 */
[----:B------:R-:W-:-:S04]  /*01a0*/  IMAD.U32 R12, RZ, RZ, UR8 ;  /* 0x00000008ff0c7e24 */ /* 0x000fc8000f8e00ff */
[----:B------:R-:W-:-:S05]  /*01b0*/  IMAD.IADD R9, R9, 0x1, R12 ;  /* 0x0000000109097824 */ /* 0x000fca00078e020c */
[----:B------:R-:W-:Y:S02]  /*01c0*/  ISETP.GE.AND P4, PT, R9, R6, PT ;  /* 0x000000060900720c */ /* 0x000fe40003f86270 */
[----:B--2---:R-:W-:Y:S01]  /*01d0*/  @!P0 ISETP.NE.AND P2, PT, R13, 0x58, PT ;  /* 0x000000580d00880c */ /* 0x004fe20003f45270 */
[----:B------:R-:W-:Y:S01]  /*01e0*/  IMAD.MOV.U32 R13, RZ, RZ, RZ ;  /* 0x000000ffff0d7224 */ /* 0x000fe200078e00ff */
[----:B---3--:R-:W-:Y:S01]  /*01f0*/  @P1 ISETP.NE.AND P3, PT, R11, 0x58, PT ;  /* 0x000000580b00180c */ /* 0x008fe20003f65270 */
[----:B------:R-:W-:Y:S01]  /*0200*/  IMAD.MOV.U32 R11, RZ, RZ, RZ ;  /* 0x000000ffff0b7224 */ /* 0x000fe200078e00ff */
[----:B------:R-:W-:Y:S02]  /*0210*/  @!P0 SEL R11, RZ, 0x1, !P2 ;  /* 0x00000001ff0b8807 */ /* 0x000fe40005000000 */
[----:B------:R-:W-:-:S03]  /*0220*/  @P1 SEL R13, RZ, 0x1, P3 ;  /* 0x00000001ff0d1807 */ /* 0x000fc60001800000 */
[----:B------:R-:W-:Y:S02]  /*0230*/  IMAD.IADD R10, R11, 0x1, R10 ;  /* 0x000000010b0a7824 */ /* 0x000fe400078e020a */
[----:B------:R-:W-:Y:S01]  /*0240*/  IMAD.IADD R8, R13, 0x1, R8 ;  /* 0x000000010d087824 */ /* 0x000fe200078e0208 */
[----:B------:R-:W-:Y:S06]  /*0250*/  @!P4 BRA `(.L_x_2) ;  /* 0xfffffffc00b8c947 */ /* 0x000fec000383ffff */
.L_x_1:
[----:B------:R-:W-:Y:S05]  /*0260*/  BSYNC.RECONVERGENT B0 ;  /* 0x0000000000007941 */ /* 0x000fea0003800200 */
.L_x_0:
[C---:B------:R-:W-:Y:S01]  /*0270*/  IMAD R11, R8.reuse, R12, RZ ;  /* 0x0000000c080b7224 */ /* 0x040fe200078e02ff */
[----:B------:R-:W-:Y:S01]  /*0280*/  BAR.SYNC.DEFER_BLOCKING 0x0 ;  /* 0x0000000000007b1d */ /* 0x000fe20000010000 */
[----:B-----5:R-:W-:Y:S01]  /*0290*/  ISETP.NE.AND P1, PT, R7, 0x58, PT ;  /* 0x000000580700780c */ /* 0x020fe20003f25270 */
[----:B------:R-:W-:Y:S02]  /*02a0*/  VIADD R9, R8, 0x1 ;  /* 0x0000000108097836 */ /* 0x000fe40000000000 */
[----:B------:R-:W-:Y:S01]  /*02b0*/  IMAD.IADD R5, R0, 0x1, R11 ;  /* 0x0000000100057824 */ /* 0x000fe200078e020b */
[----:B------:R-:W-:-:S04]  /*02c0*/  ISETP.EQ.OR P0, PT, R8, RZ, !P1 ;  /* 0x000000ff0800720c */ /* 0x000fc80004f02670 */
[----:B------:R-:W-:-:S05]  /*02d0*/  ISETP.GE.OR P0, PT, R5, R6, P0 ;  /* 0x000000060500720c */ /* 0x000fca0000706670 */
[----:B------:R-:W-:-:S05]  /*02e0*/  @P1 IMAD.MOV R9, RZ, RZ, R8 ;  /* 0x000000ffff091224 */ /* 0x000fca00078e0208 */
[----:B------:R-:W-:-:S03]  /*02f0*/  ISETP.GT.U32.AND P1, PT, R9, R10, PT ;  /* 0x0000000a0900720c */ /* 0x000fc60003f24070 */
[----:B------:R-:W-:-:S04]  /*0300*/  @!P0 IADD3 R4, P2, PT, R11, R2, RZ ;  /* 0x000000020b048210 */ /* 0x000fc80007f5e0ff */
[----:B------:R-:W-:-:S05]  /*0310*/  @!P0 LEA.HI.X.SX32 R5, R11, R3, 0x1, P2 ;  /* 0x000000030b058211 */ /* 0x000fca00010f0eff */
[----:B------:R0:W-:Y:S01]  /*0320*/  @!P0 STG.E.U8 desc[UR4][R4.64], R7 ;  /* 0x0000000704008986 */ /* 0x0001e2000c101104 */
[----:B------:R-:W-:Y:S05]  /*0330*/  @!P1 EXIT ;  /* 0x000000000000994d */ /* 0x000fea0003800000 */
[----:B0-----:R-:W0:Y:S02]  /*0340*/  LDC.64 R4, c[0x0][0x390] ;  /* 0x0000e400ff047b82 */ /* 0x001e240000000a00 */
[----:B0-----:R-:W2:Y:S02]  /*0350*/  LDG.E R4, desc[UR4][R4.64] ;  /* 0x0000000404047981 */ /* 0x001ea4000c1e1900 */
[----:B--2---:R-:W-:-:S13]  /*0360*/  ISETP.NE.AND P0, PT, R4, RZ, PT ;  /* 0x000000ff0400720c */ /* 0x004fda0003f05270 */
[----:B------:R-:W-:Y:S05]  /*0370*/  @!P0 BRA `(.L_x_3) ;  /* 0x0000000000248947 */ /* 0x000fea0003800000 */
[----:B------:R-:W-:Y:S01]  /*0380*/  IMAD.HI R4, R0, 0x2aaaaaab, RZ ;  /* 0x2aaaaaab00047827 */ /* 0x000fe200078e02ff */
[----:B------:R-:W-:-:S04]  /*0390*/  UMOV UR6, 0x58 ;  /* 0x0000005800067882 */ /* 0x000fc80000000000 */
[----:B------:R-:W-:-:S05]  /*03a0*/  LEA.HI R5, R4, R4, RZ, 0x1 ;  /* 0x0000000404057211 */ /* 0x000fca00078f08ff */
[----:B------:R-:W-:-:S05]  /*03b0*/  IMAD R5, R5, -0x6, R0 ;  /* 0xfffffffa05057824 */ /* 0x000fca00078e0200 */
[----:B------:R-:W-:-:S06]  /*03c0*/  LEA R5, R5, UR6, 0x2 ;  /* 0x0000000605057c11 */ /* 0x000fcc000f8e10ff */
[----:B------:R-:W0:Y:S02]  /*03d0*/  LDC.U8 R5, c[0x3][R5] ;  /* 0x00c0000005057b82 */ /* 0x000e240000000000 */
[----:B0-----:R-:W-:-:S05]  /*03e0*/  VIADD R7, R5, 0x30 ;  /* 0x0000003005077836 */ /* 0x001fca0000000000 */
[----:B------:R-:W-:Y:S01]  /*03f0*/  STG.E.U8 desc[UR4][R2.64], R7 ;  /* 0x0000000702007986 */ /* 0x000fe2000c101104 */
[----:B------:R-:W-:Y:S05]  /*0400*/  EXIT ;  /* 0x000000000000794d */ /* 0x000fea0003800000 */
.L_x_3:
[----:B------:R-:W-:Y:S01]  /*0410*/  SHF.R.S32.HI R5, RZ, 0x1f, R0 ;  /* 0x0000001fff057819 */ /* 0x000fe20000011400 */
[----:B------:R-:W-:-:S03]  /*0420*/  UMOV UR6, 0x48 ;  /* 0x0000004800067882 */ /* 0x000fc60000000000 */
[----:B------:R-:W-:-:S04]  /*0430*/  LEA.HI R5, R5, R0, RZ, 0x2 ;  /* 0x0000000005057211 */ /* 0x000fc800078f10ff */
[----:B------:R-:W-:-:S05]  /*0440*/  LOP3.LUT R5, R5, 0xfffffffc, RZ, 0xc0, !PT ;  /* 0xfffffffc05057812 */ /* 0x000fca00078ec0ff */
[----:B------:R-:W-:-:S05]  /*0450*/  IMAD.IADD R5, R0, 0x1, -R5 ;  /* 0x0000000100057824 */ /* 0x000fca00078e0a05 */
[----:B------:R-:W-:-:S06]  /*0460*/  LEA R5, R5, UR6, 0x2 ;  /* 0x0000000605057c11 */ /* 0x000fcc000f8e10ff */
[----:B------:R-:W0:Y:S02]  /*0470*/  LDC.U8 R5, c[0x3][R5] ;  /* 0x00c0000005057b82 */ /* 0x000e240000000000 */
[----:B0-----:R-:W-:-:S05]  /*0480*/  VIADD R7, R5, 0x30 ;  /* 0x0000003005077836 */ /* 0x001fca0000000000 */
[----:B------:R-:W-:Y:S01]  /*0490*/  STG.E.U8 desc[UR4][R2.64], R7 ;  /* 0x0000000702007986 */ /* 0x000fe2000c101104 */
[----:B------:R-:W-:Y:S05]  /*04a0*/  EXIT ;  /* 0x000000000000794d */ /* 0x000fea0003800000 */
.L_x_4:
[----:B------:R-:W-:-:S00]  /*04b0*/  BRA `(.L_x_4) ;  /* 0xfffffffc00fc7947 */ /* 0x000fc0000383ffff */
[----:B------:R-:W-:-:S00]  /*04c0*/  NOP ;  /* 0x0000000000007918 */ /* 0x000fc00000000000 */
        /* <DEDUP_REMOVED lines=11> */
.L_x_158:


//--------------------- .text._Z17encontrar_caminosPciiii --------------------------
	.section	.text._Z17encontrar_caminosPciiii,"ax",@progbits
	.align	128
        .global         _Z17encontrar_caminosPciiii
        .type           _Z17encontrar_caminosPciiii,@function
        .size           _Z17encontrar_caminosPciiii,(.L_x_157 - _Z17encontrar_caminosPciiii)
        .other          _Z17encontrar_caminosPciiii,@"STO_CUDA_ENTRY STV_DEFAULT"
_Z17encontrar_caminosPciiii:
.text._Z17encontrar_caminosPciiii:
[----:B------:R-:W0:Y:S01]  /*0000*/  LDC R1, c[0x0][0x37c] ;  /* 0x0000df00ff017b82 */ /* 0x000e220000000800 */
[----:B------:R-:W1:Y:S07]  /*0010*/  S2R R29, SR_TID.Y ;  /* 0x00000000001d7919 */ /* 0x000e6e0000002200 */
[----:B------:R-:W2:Y:S01]  /*0020*/  LDC.64 R4, c[0x0][0x388] ;  /* 0x0000e200ff047b82 */ /* 0x000ea20000000a00 */
[----:B------:R-:W3:Y:S01]  /*0030*/  LDCU UR4, c[0x0][0x2f8] ;  /* 0x00005f00ff0477ac */ /* 0x000ee20008000800 */
[----:B------:R-:W-:Y:S01]  /*0040*/  MOV R16, 0x40 ;  /* 0x0000004000107802 */ /* 0x000fe20000000f00 */
[----:B------:R-:W1:Y:S01]  /*0050*/  S2R R0, SR_TID.X ;  /* 0x0000000000007919 */ /* 0x000e620000002100 */
[----:B0-----:R-:W-:Y:S01]  /*0060*/  VIADD R1, R1, 0xfffffff0 ;  /* 0xfffffff001017836 */ /* 0x001fe20000000000 */
[----:B------:R-:W0:Y:S03]  /*0070*/  LDCU UR5, c[0x0][0x2fc] ;  /* 0x00005f80ff0577ac */ /* 0x000e260008000800 */
[----:B------:R4:W4:Y:S01]  /*0080*/  LDC.64 R6, c[0x4][R16] ;  /* 0x0100000010067b82 */ /* 0x0009220000000a00 */
[----:B------:R-:W-:-:S05]  /*0090*/  VIADD R26, R1, 0x8 ;  /* 0x00000008011a7836 */ /* 0x000fca0000000000 */
[----:B---3--:R-:W-:Y:S01]  /*00a0*/  IADD3 R26, P0, PT, R26, UR4, RZ ;  /* 0x000000041a1a7c10 */ /* 0x008fe2000ff1e0ff */
[----:B--2---:R-:W-:-:S04]  /*00b0*/  IMAD R2, R4, R5, RZ ;  /* 0x0000000504027224 */ /* 0x004fc800078e02ff */
[----:B0-----:R-:W-:Y:S01]  /*00c0*/  IMAD.X R27, RZ, RZ, UR5, P0 ;  /* 0x00000005ff1b7e24 */ /* 0x001fe200080e06ff */
[----:B------:R-:W-:Y:S01]  /*00d0*/  IADD3 R28, P0, PT, R26, 0x4, RZ ;  /* 0x000000041a1c7810 */ /* 0x000fe20007f1e0ff */
[----:B------:R-:W-:-:S04]  /*00e0*/  IMAD.WIDE R18, R2, 0x4, RZ ;  /* 0x0000000402127825 */ /* 0x000fc800078e02ff */
[----:B------:R-:W-:Y:S02]  /*00f0*/  IMAD.X R30, RZ, RZ, R27, P0 ;  /* 0x000000ffff1e7224 */ /* 0x000fe400000e061b */
[----:B------:R-:W-:Y:S02]  /*0100*/  IMAD.MOV.U32 R5, RZ, RZ, R19 ;  /* 0x000000ffff057224 */ /* 0x000fe400078e0013 */
[----:B-1----:R-:W-:Y:S02]  /*0110*/  IMAD R29, R29, R4, R0 ;  /* 0x000000041d1d7224 */ /* 0x002fe400078e0200 */
[----:B------:R-:W-:-:S07]  /*0120*/  IMAD.MOV.U32 R4, RZ, RZ, R18 ;  /* 0x000000ffff047224 */ /* 0x000fce00078e0012 */
[----:B------:R-:W-:-:S07]  /*0130*/  LEPC R20, `(.L_x_5) ;  /* 0x000000001014794e */ /* 0x000fce0000000000 */
[----:B----4-:R-:W-:Y:S05]  /*0140*/  CALL.ABS.NOINC R6 ;  /* 0x0000000006007343 */ /* 0x010fea0003c00000 */
.L_x_5:
[----:B------:R0:W1:Y:S01]  /*0150*/  LDC.64 R6, c[0x4][R16] ;  /* 0x0100000010067b82 */ /* 0x0000620000000a00 */
[----:B------:R-:W-:Y:S02]  /*0160*/  IMAD.MOV.U32 R17, RZ, RZ, R5 ;  /* 0x000000ffff117224 */ /* 0x000fe400078e0005 */
[----:B------:R-:W-:Y:S02]  /*0170*/  IMAD.MOV.U32 R5, RZ, RZ, R19 ;  /* 0x000000ffff057224 */ /* 0x000fe400078e0013 */
[----:B0-----:R-:W-:Y:S02]  /*0180*/  IMAD.MOV.U32 R16, RZ, RZ, R4 ;  /* 0x000000ffff107224 */ /* 0x001fe400078e0004 */
[----:B------:R-:W-:-:S07]  /*0190*/  IMAD.MOV.U32 R4, RZ, RZ, R18 ;  /* 0x000000ffff047224 */ /* 0x000fce00078e0012 */
[----:B------:R-:W-:-:S07]  /*01a0*/  LEPC R20, `(.L_x_6) ;  /* 0x000000001014794e */ /* 0x000fce0000000000 */
[----:B-1----:R-:W-:Y:S05]  /*01b0*/  CALL.ABS.NOINC R6 ;  /* 0x0000000006007343 */ /* 0x002fea0003c00000 */
.L_x_6:
[----:B------:R-:W-:Y:S01]  /*01c0*/  IMAD.MOV.U32 R6, RZ, RZ, 0x1 ;  /* 0x00000001ff067424 */ /* 0x000fe200078e00ff */
[----:B------:R-:W0:Y:S01]  /*01d0*/  LDC R13, c[0x0][0x38c] ;  /* 0x0000e300ff0d7b82 */ /* 0x000e220000000800 */
[----:B------:R-:W-:Y:S01]  /*01e0*/  IMAD.MOV.U32 R7, RZ, RZ, 0x1 ;  /* 0x00000001ff077424 */ /* 0x000fe200078e00ff */
[----:B------:R-:W-:Y:S01]  /*01f0*/  ISETP.GE.AND P0, PT, R2, 0x2, PT ;  /* 0x000000020200780c */ /* 0x000fe20003f06270 */
[----:B------:R-:W-:Y:S02]  /*0200*/  IMAD.MOV.U32 R22, RZ, RZ, R4 ;  /* 0x000000ffff167224 */ /* 0x000fe400078e0004 */
[----:B------:R-:W-:Y:S01]  /*0210*/  IMAD.MOV.U32 R23, RZ, RZ, R5 ;  /* 0x000000ffff177224 */ /* 0x000fe200078e0005 */
[----:B------:R1:W-:Y:S02]  /*0220*/  STL.64 [R1+0x8], R6 ;  /* 0x0000080601007387 */ /* 0x0003e40000100a00 */
[----:B------:R-:W0:Y:S08]  /*0230*/  LDC.64 R18, c[0x0][0x390] ;  /* 0x0000e400ff127b82 */ /* 0x000e300000000a00 */
[----:B------:R-:W2:Y:S01]  /*0240*/  LDC.64 R24, c[0x0][0x358] ;  /* 0x0000d600ff187b82 */ /* 0x000ea20000000a00 */
[----:B0-----:R-:W-:Y:S01]  /*0250*/  IMAD R18, R13, R18, R19 ;  /* 0x000000120d127224 */ /* 0x001fe200078e0213 */
[----:B-1----:R-:W-:Y:S06]  /*0260*/  @!P0 BRA `(.L_x_7) ;  /* 0x0000000800448947 */ /* 0x002fec0003800000 */
[----:B------:R-:W-:Y:S02]  /*0270*/  VIADD R0, R2, 0xfffffffe ;  /* 0xfffffffe02007836 */ /* 0x000fe40000000000 */
[----:B------:R-:W-:-:S03]  /*0280*/  IMAD.MOV.U32 R3, RZ, RZ, 0x1 ;  /* 0x00000001ff037424 */ /* 0x000fc600078e00ff */
[----:B------:R-:W-:Y:S01]  /*0290*/  ISETP.GE.U32.AND P0, PT, R0, 0x7, PT ;  /* 0x000000070000780c */ /* 0x000fe20003f06070 */
[----:B------:R-:W-:-:S05]  /*02a0*/  VIADD R0, R2, 0xffffffff ;  /* 0xffffffff02007836 */ /* 0x000fca0000000000 */
[----:B------:R-:W-:-:S07]  /*02b0*/  LOP3.LUT R14, R0, 0x7, RZ, 0xc0, !PT ;  /* 0x00000007000e7812 */ /* 0x000fce00078ec0ff */
[----:B------:R-:W-:Y:S05]  /*02c0*/  @!P0 BRA `(.L_x_8) ;  /* 0x00000004001c8947 */ /* 0x000fea0003800000 */
[----:B------:R-:W-:Y:S01]  /*02d0*/  LOP3.LUT R3, R0, 0xfffffff8, RZ, 0xc0, !PT ;  /* 0xfffffff800037812 */ /* 0x000fe200078ec0ff */
[----:B------:R-:W-:Y:S01]  /*02e0*/  BSSY.RECONVERGENT B0, `(.L_x_9) ;  /* 0x0000044000007945 */ /* 0x000fe20003800200 */
[----:B------:R-:W-:Y:S01]  /*02f0*/  IADD3 R11, P0, PT, R16, 0x10, RZ ;  /* 0x00000010100b7810 */ /* 0x000fe20007f1e0ff */
[----:B------:R-:W-:Y:S01]  /*0300*/  IMAD.MOV.U32 R8, RZ, RZ, RZ ;  /* 0x000000ffff087224 */ /* 0x000fe200078e00ff */
[----:B------:R-:W-:Y:S01]  /*0310*/  IADD3 R9, P1, PT, R22, 0x10, RZ ;  /* 0x0000001016097810 */ /* 0x000fe20007f3e0ff */
[----:B------:R-:W-:Y:S02]  /*0320*/  IMAD.MOV R3, RZ, RZ, -R3 ;  /* 0x000000ffff037224 */ /* 0x000fe400078e0a03 */
[----:B------:R-:W-:Y:S02]  /*0330*/  IMAD.X R12, RZ, RZ, R17, P0 ;  /* 0x000000ffff0c7224 */ /* 0x000fe400000e0611 */
[----:B------:R-:W-:-:S08]  /*0340*/  IMAD.X R10, RZ, RZ, R23, P1 ;  /* 0x000000ffff0a7224 */ /* 0x000fd000008e0617 */
.L_x_10:
[C---:B--2---:R-:W-:Y:S01]  /*0350*/  R2UR UR4, R24.reuse ;  /* 0x00000000180472ca */ /* 0x044fe200000e0000 */
[----:B0-----:R-:W-:Y:S01]  /*0360*/  IMAD.MOV.U32 R4, RZ, RZ, R11 ;  /* 0x000000ffff047224 */ /* 0x001fe200078e000b */
[C---:B------:R-:W-:Y:S01]  /*0370*/  R2UR UR5, R25.reuse ;  /* 0x00000000190572ca */ /* 0x040fe200000e0000 */
[----:B------:R-:W-:Y:S01]  /*0380*/  IMAD.MOV.U32 R5, RZ, RZ, R12 ;  /* 0x000000ffff057224 */ /* 0x000fe200078e000c */
[C---:B------:R-:W-:Y:S01]  /*0390*/  R2UR UR6, R24.reuse ;  /* 0x00000000180672ca */ /* 0x040fe200000e0000 */
[----:B------:R-:W-:Y:S01]  /*03a0*/  IMAD.MOV.U32 R15, RZ, RZ, -0x1 ;  /* 0xffffffffff0f7424 */ /* 0x000fe200078e00ff */
[C---:B------:R-:W-:Y:S01]  /*03b0*/  R2UR UR7, R25.reuse ;  /* 0x00000000190772ca */ /* 0x040fe200000e0000 */
[----:B------:R-:W-:Y:S01]  /*03c0*/  IMAD.MOV.U32 R6, RZ, RZ, R9 ;  /* 0x000000ffff067224 */ /* 0x000fe200078e0009 */
[C---:B------:R-:W-:Y:S01]  /*03d0*/  R2UR UR8, R24.reuse ;  /* 0x00000000180872ca */ /* 0x040fe200000e0000 */
[----:B------:R-:W-:Y:S01]  /*03e0*/  IMAD.MOV.U32 R7, RZ, RZ, R10 ;  /* 0x000000ffff077224 */ /* 0x000fe200078e000a */
[----:B------:R-:W-:Y:S01]  /*03f0*/  R2UR UR9, R25 ;  /* 0x00000000190972ca */ /* 0x000fe200000e0000 */
[----:B------:R-:W-:Y:S01]  /*0400*/  VIADD R3, R3, 0x8 ;  /* 0x0000000803037836 */ /* 0x000fe20000000000 */
[----:B------:R-:W-:Y:S01]  /*0410*/  R2UR UR10, R24 ;  /* 0x00000000180a72ca */ /* 0x000fe200000e0000 */
[----:B------:R-:W-:Y:S01]  /*0420*/  VIADD R8, R8, 0x8 ;  /* 0x0000000808087836 */ /* 0x000fe20000000000 */
[----:B------:R-:W-:Y:S01]  /*0430*/  R2UR UR11, R25 ;  /* 0x00000000190b72ca */ /* 0x000fe200000e0000 */
[----:B------:R0:W-:Y:S01]  /*0440*/  ST.E desc[UR4][R4.64+-0xc], R15 ;  /* 0xfffff40f04007985 */ /* 0x0001e2000c101904 */
[----:B------:R-:W-:-:S02]  /*0450*/  R2UR UR12, R24 ;  /* 0x00000000180c72ca */ /* 0x000fc400000e0000 */
[C---:B------:R-:W-:Y:S01]  /*0460*/  R2UR UR13, R25.reuse ;  /* 0x00000000190d72ca */ /* 0x040fe200000e0000 */
[----:B------:R0:W-:Y:S01]  /*0470*/  ST.E desc[UR6][R6.64+-0xc], R15 ;  /* 0xfffff40f06007985 */ /* 0x0001e2000c101906 */
[C---:B------:R-:W-:Y:S02]  /*0480*/  R2UR UR14, R24.reuse ;  /* 0x00000000180e72ca */ /* 0x040fe400000e0000 */
[C---:B------:R-:W-:Y:S01]  /*0490*/  R2UR UR15, R25.reuse ;  /* 0x00000000190f72ca */ /* 0x040fe200000e0000 */
[----:B------:R0:W-:Y:S01]  /*04a0*/  ST.E desc[UR8][R4.64+-0x8], R15 ;  /* 0xfffff80f04007985 */ /* 0x0001e2000c101908 */
[C---:B------:R-:W-:Y:S02]  /*04b0*/  R2UR UR16, R24.reuse ;  /* 0x00000000181072ca */ /* 0x040fe400000e0000 */
        /* <DEDUP_REMOVED lines=26> */
[----:B------:R-:W-:Y:S02]  /*0660*/  R2UR UR34, R24 ;  /* 0x00000000182272ca */ /* 0x000fe400000e0000 */
[----:B------:R-:W-:Y:S01]  /*0670*/  R2UR UR35, R25 ;  /* 0x00000000192372ca */ /* 0x000fe200000e0000 */
[----:B------:R0:W-:Y:S01]  /*0680*/  ST.E desc[UR28][R4.64+0xc], R15 ;  /* 0x00000c0f04007985 */ /* 0x0001e2000c10191c */
[----:B------:R-:W-:-:S02]  /*0690*/  ISETP.NE.AND P0, PT, R3, RZ, PT ;  /* 0x000000ff0300720c */ /* 0x000fc40003f05270 */
[----:B------:R-:W-:Y:S01]  /*06a0*/  IADD3 R11, P1, PT, R4, 0x20, RZ ;  /* 0x00000020040b7810 */ /* 0x000fe20007f3e0ff */
[----:B------:R0:W-:Y:S01]  /*06b0*/  ST.E desc[UR30][R6.64+0xc], R15 ;  /* 0x00000c0f06007985 */ /* 0x0001e2000c10191e */
[----:B------:R-:W-:-:S03]  /*06c0*/  IADD3 R9, P2, PT, R6, 0x20, RZ ;  /* 0x0000002006097810 */ /* 0x000fc60007f5e0ff */
[----:B------:R0:W-:Y:S01]  /*06d0*/  ST.E desc[UR32][R4.64+0x10], R15 ;  /* 0x0000100f04007985 */ /* 0x0001e2000c101920 */
[----:B------:R-:W-:Y:S02]  /*06e0*/  IMAD.X R12, RZ, RZ, R5, P1 ;  /* 0x000000ffff0c7224 */ /* 0x000fe400008e0605 */
[----:B------:R-:W-:Y:S01]  /*06f0*/  IMAD.X R10, RZ, RZ, R7, P2 ;  /* 0x000000ffff0a7224 */ /* 0x000fe200010e0607 */
[----:B------:R0:W-:Y:S02]  /*0700*/  ST.E desc[UR34][R6.64+0x10], R15 ;  /* 0x0000100f06007985 */ /* 0x0001e4000c101922 */
[----:B------:R-:W-:Y:S05]  /*0710*/  @P0 BRA `(.L_x_10) ;  /* 0xfffffffc000c0947 */ /* 0x000fea000383ffff */
[----:B------:R-:W-:Y:S05]  /*0720*/  BSYNC.RECONVERGENT B0 ;  /* 0x0000000000007941 */ /* 0x000fea0003800200 */
.L_x_9:
[----:B------:R-:W-:-:S07]  /*0730*/  VIADD R3, R8, 0x1 ;  /* 0x0000000108037836 */ /* 0x000fce0000000000 */
.L_x_8:
[----:B------:R-:W-:-:S13]  /*0740*/  ISETP.NE.AND P0, PT, R14, RZ, PT ;  /* 0x000000ff0e00720c */ /* 0x000fda0003f05270 */
[----:B------:R-:W-:Y:S05]  /*0750*/  @!P0 BRA `(.L_x_7) ;  /* 0x0000000400088947 */ /* 0x000fea0003800000 */
[----:B------:R-:W-:Y:S02]  /*0760*/  ISETP.GE.U32.AND P0, PT, R14, 0x4, PT ;  /* 0x000000040e00780c */ /* 0x000fe40003f06070 */
[----:B------:R-:W-:-:S04]  /*0770*/  LOP3.LUT R8, R0, 0x3, RZ, 0xc0, !PT ;  /* 0x0000000300087812 */ /* 0x000fc800078ec0ff */
[----:B------:R-:W-:-:S07]  /*0780*/  ISETP.NE.AND P1, PT, R8, RZ, PT ;  /* 0x000000ff0800720c */ /* 0x000fce0003f25270 */
[----:B------:R-:W-:Y:S06]  /*0790*/  @!P0 BRA `(.L_x_11) ;  /* 0x0000000000708947 */ /* 0x000fec0003800000 */
[C---:B--2---:R-:W-:Y:S01]  /*07a0*/  R2UR UR4, R24.reuse ;  /* 0x00000000180472ca */ /* 0x044fe200000e0000 */
[----:B------:R-:W-:Y:S01]  /*07b0*/  IMAD.MOV.U32 R9, RZ, RZ, -0x1 ;  /* 0xffffffffff097424 */ /* 0x000fe200078e00ff */
[----:B------:R-:W-:Y:S01]  /*07c0*/  R2UR UR5, R25 ;  /* 0x00000000190572ca */ /* 0x000fe200000e0000 */
[----:B0-----:R-:W-:Y:S01]  /*07d0*/  IMAD.WIDE.U32 R4, R3, 0x4, R16 ;  /* 0x0000000403047825 */ /* 0x001fe200078e0010 */
[C---:B------:R-:W-:Y:S02]  /*07e0*/  R2UR UR6, R24.reuse ;  /* 0x00000000180672ca */ /* 0x040fe400000e0000 */
[----:B------:R-:W-:Y:S01]  /*07f0*/  R2UR UR7, R25 ;  /* 0x00000000190772ca */ /* 0x000fe200000e0000 */
[----:B------:R-:W-:Y:S01]  /*0800*/  IMAD.WIDE.U32 R6, R3, 0x4, R22 ;  /* 0x0000000403067825 */ /* 0x000fe200078e0016 */
[C---:B------:R-:W-:Y:S02]  /*0810*/  R2UR UR8, R24.reuse ;  /* 0x00000000180872ca */ /* 0x040fe400000e0000 */
[----:B------:R-:W-:Y:S01]  /*0820*/  R2UR UR9, R25 ;  /* 0x00000000190972ca */ /* 0x000fe200000e0000 */
[----:B------:R-:W-:Y:S01]  /*0830*/  VIADD R3, R3, 0x4 ;  /* 0x0000000403037836 */ /* 0x000fe20000000000 */
        /* <DEDUP_REMOVED lines=12> */
[----:B------:R-:W-:Y:S02]  /*0900*/  R2UR UR18, R24 ;  /* 0x00000000181272ca */ /* 0x000fe400000e0000 */
[----:B------:R-:W-:Y:S01]  /*0910*/  R2UR UR19, R25 ;  /* 0x00000000191372ca */ /* 0x000fe200000e0000 */
[----:B------:R1:W-:Y:S04]  /*0920*/  ST.E desc[UR12][R4.64+0x8], R9 ;  /* 0x0000080904007985 */ /* 0x0003e8000c10190c */
[----:B------:R1:W-:Y:S04]  /*0930*/  ST.E desc[UR14][R6.64+0x8], R9 ;  /* 0x0000080906007985 */ /* 0x0003e8000c10190e */
[----:B------:R1:W-:Y:S04]  /*0940*/  ST.E desc[UR16][R4.64+0xc], R9 ;  /* 0x00000c0904007985 */ /* 0x0003e8000c101910 */
[----:B------:R1:W-:Y:S02]  /*0950*/  ST.E desc[UR18][R6.64+0xc], R9 ;  /* 0x00000c0906007985 */ /* 0x0003e4000c101912 */
.L_x_11:
[----:B------:R-:W-:Y:S05]  /*0960*/  @!P1 BRA `(.L_x_7) ;  /* 0x0000000000849947 */ /* 0x000fea0003800000 */
[----:B------:R-:W-:Y:S02]  /*0970*/  LOP3.LUT R0, R0, 0x1, RZ, 0xc0, !PT ;  /* 0x0000000100007812 */ /* 0x000fe400078ec0ff */
[----:B------:R-:W-:Y:S02]  /*0980*/  ISETP.NE.AND P0, PT, R8, 0x1, PT ;  /* 0x000000010800780c */ /* 0x000fe40003f05270 */
[----:B------:R-:W-:-:S13]  /*0990*/  ISETP.NE.U32.AND P1, PT, R0, 0x1, PT ;  /* 0x000000010000780c */ /* 0x000fda0003f25070 */
[C---:B--2---:R-:W-:Y:S01]  /*09a0*/  @!P1 R2UR UR12, R24.reuse ;  /* 0x00000000180c92ca */ /* 0x044fe200000e0000 */
[----:B0-----:R-:W-:Y:S01]  /*09b0*/  @!P1 IMAD.MOV.U32 R15, RZ, RZ, -0x1 ;  /* 0xffffffffff0f9424 */ /* 0x001fe200078e00ff */
[C---:B------:R-:W-:Y:S01]  /*09c0*/  @!P1 R2UR UR13, R25.reuse ;  /* 0x00000000190d92ca */ /* 0x040fe200000e0000 */
[----:B------:R-:W-:Y:S01]  /*09d0*/  @!P1 IMAD.MOV.U32 R8, RZ, RZ, R22 ;  /* 0x000000ffff089224 */ /* 0x000fe200078e0016 */
[----:B------:R-:W-:Y:S01]  /*09e0*/  @!P1 R2UR UR14, R24 ;  /* 0x00000000180e92ca */ /* 0x000fe200000e0000 */
[----:B-1----:R-:W-:Y:S01]  /*09f0*/  @!P1 IMAD.MOV.U32 R9, RZ, RZ, R23 ;  /* 0x000000ffff099224 */ /* 0x002fe200078e0017 */
[----:B------:R-:W-:Y:S01]  /*0a00*/  @!P1 R2UR UR15, R25 ;  /* 0x00000000190f92ca */ /* 0x000fe200000e0000 */
[----:B------:R-:W-:-:S14]  /*0a10*/  @!P0 BRA `(.L_x_12) ;  /* 0x0000000000488947 */ /* 0x000fdc0003800000 */
[C---:B------:R-:W-:Y:S01]  /*0a20*/  R2UR UR4, R24.reuse ;  /* 0x00000000180472ca */ /* 0x040fe200000e0000 */
[----:B------:R-:W-:Y:S01]  /*0a30*/  IMAD.MOV.U32 R6, RZ, RZ, R22 ;  /* 0x000000ffff067224 */ /* 0x000fe200078e0016 */
[C---:B------:R-:W-:Y:S01]  /*0a40*/  R2UR UR5, R25.reuse ;  /* 0x00000000190572ca */ /* 0x040fe200000e0000 */
[----:B------:R-:W-:Y:S01]  /*0a50*/  IMAD.MOV.U32 R7, RZ, RZ, R23 ;  /* 0x000000ffff077224 */ /* 0x000fe200078e0017 */
[C---:B------:R-:W-:Y:S01]  /*0a60*/  R2UR UR6, R24.reuse ;  /* 0x00000000180672ca */ /* 0x040fe200000e0000 */
[----:B------:R-:W-:Y:S01]  /*0a70*/  IMAD.MOV.U32 R11, RZ, RZ, -0x1 ;  /* 0xffffffffff0b7424 */ /* 0x000fe200078e00ff */
[----:B------:R-:W-:Y:S01]  /*0a80*/  R2UR UR7, R25 ;  /* 0x00000000190772ca */ /* 0x000fe200000e0000 */
[----:B------:R-:W-:Y:S01]  /*0a90*/  IMAD.WIDE.U32 R4, R3, 0x4, R16 ;  /* 0x0000000403047825 */ /* 0x000fe200078e0010 */
[C---:B------:R-:W-:Y:S02]  /*0aa0*/  R2UR UR8, R24.reuse ;  /* 0x00000000180872ca */ /* 0x040fe400000e0000 */
[----:B------:R-:W-:Y:S01]  /*0ab0*/  R2UR UR9, R25 ;  /* 0x00000000190972ca */ /* 0x000fe200000e0000 */
[----:B------:R-:W-:Y:S01]  /*0ac0*/  IMAD.WIDE.U32 R6, R3, 0x4, R6 ;  /* 0x0000000403067825 */ /* 0x000fe200078e0006 */
[----:B------:R-:W-:-:S02]  /*0ad0*/  R2UR UR10, R24 ;  /* 0x00000000180a72ca */ /* 0x000fc400000e0000 */
[----:B------:R-:W-:Y:S01]  /*0ae0*/  R2UR UR11, R25 ;  /* 0x00000000190b72ca */ /* 0x000fe200000e0000 */
[----:B------:R0:W-:Y:S01]  /*0af0*/  ST.E desc[UR4][R4.64], R11 ;  /* 0x0000000b04007985 */ /* 0x0001e2000c101904 */
[----:B------:R-:W-:-:S03]  /*0b00*/  VIADD R3, R3, 0x2 ;  /* 0x0000000203037836 */ /* 0x000fc60000000000 */
[----:B------:R0:W-:Y:S04]  /*0b10*/  ST.E desc[UR6][R6.64], R11 ;  /* 0x0000000b06007985 */ /* 0x0001e8000c101906 */
[----:B------:R0:W-:Y:S04]  /*0b20*/  ST.E desc[UR8][R4.64+0x4], R11 ;  /* 0x0000040b04007985 */ /* 0x0001e8000c101908 */
[----:B------:R0:W-:Y:S02]  /*0b30*/  ST.E desc[UR10][R6.64+0x4], R11 ;  /* 0x0000040b06007985 */ /* 0x0001e4000c10190a */
.L_x_12:
[----:B0-----:R-:W-:-:S04]  /*0b40*/  @!P1 IMAD.WIDE.U32 R4, R3, 0x4, R16 ;  /* 0x0000000403049825 */ /* 0x001fc800078e0010 */
[----:B------:R-:W-:Y:S01]  /*0b50*/  @!P1 IMAD.WIDE.U32 R6, R3, 0x4, R8 ;  /* 0x0000000403069825 */ /* 0x000fe200078e0008 */
[----:B------:R3:W-:Y:S04]  /*0b60*/  @!P1 ST.E desc[UR12][R4.64], R15 ;  /* 0x0000000f04009985 */ /* 0x0007e8000c10190c */
[----:B------:R3:W-:Y:S02]  /*0b70*/  @!P1 ST.E desc[UR14][R6.64], R15 ;  /* 0x0000000f06009985 */ /* 0x0007e4000c10190e */
.L_x_7:
[----:B------:R-:W0:Y:S01]  /*0b80*/  LDCU.64 UR4, c[0x0][0x380] ;  /* 0x00007000ff0477ac */ /* 0x000e220008000a00 */
[C---:B--2---:R-:W-:Y:S01]  /*0b90*/  R2UR UR6, R24.reuse ;  /* 0x00000000180672ca */ /* 0x044fe200000e0000 */
[----:B------:R-:W-:Y:S01]  /*0ba0*/  IMAD.MOV.U32 R8, RZ, RZ, R22 ;  /* 0x000000ffff087224 */ /* 0x000fe200078e0016 */
[C---:B------:R-:W-:Y:S01]  /*0bb0*/  R2UR UR7, R25.reuse ;  /* 0x00000000190772ca */ /* 0x040fe200000e0000 */
[----:B-1----:R-:W-:Y:S01]  /*0bc0*/  IMAD.MOV.U32 R9, RZ, RZ, R23 ;  /* 0x000000ffff097224 */ /* 0x002fe200078e0017 */
[C---:B------:R-:W-:Y:S02]  /*0bd0*/  R2UR UR8, R24.reuse ;  /* 0x00000000180872ca */ /* 0x040fe400000e0000 */
[C---:B------:R-:W-:Y:S02]  /*0be0*/  R2UR UR9, R25.reuse ;  /* 0x00000000190972ca */ /* 0x040fe400000e0000 */
[----:B------:R-:W-:Y:S02]  /*0bf0*/  R2UR UR10, R24 ;  /* 0x00000000180a72ca */ /* 0x000fe400000e0000 */
[----:B------:R-:W-:-:S02]  /*0c00*/  R2UR UR11, R25 ;  /* 0x00000000190b72ca */ /* 0x000fc400000e0000 */
[----:B------:R-:W-:Y:S02]  /*0c10*/  R2UR UR12, R24 ;  /* 0x00000000180c72ca */ /* 0x000fe400000e0000 */
[----:B------:R-:W-:Y:S01]  /*0c20*/  R2UR UR13, R25 ;  /* 0x00000000190d72ca */ /* 0x000fe200000e0000 */
[----:B------:R1:W-:Y:S01]  /*0c30*/  ST.E desc[UR6][R16.64], R29 ;  /* 0x0000001d10007985 */ /* 0x0003e2000c101906 */
[C---:B0--3--:R-:W-:Y:S02]  /*0c40*/  IADD3 R6, P1, PT, R29.reuse, UR4, RZ ;  /* 0x000000041d067c10 */ /* 0x049fe4000ff3e0ff */
[C---:B------:R-:W-:Y:S01]  /*0c50*/  IADD3 R4, P0, PT, R18.reuse, UR4, RZ ;  /* 0x0000000412047c10 */ /* 0x040fe2000ff1e0ff */
[----:B------:R1:W-:Y:S01]  /*0c60*/  ST.E desc[UR8][R8.64], R29 ;  /* 0x0000001d08007985 */ /* 0x0003e2000c101908 */
[----:B------:R-:W-:Y:S02]  /*0c70*/  LEA.HI.X.SX32 R7, R29, UR5, 0x1, P1 ;  /* 0x000000051d077c11 */ /* 0x000fe400088f0eff */
[----:B------:R-:W-:-:S05]  /*0c80*/  LEA.HI.X.SX32 R5, R18, UR5, 0x1, P0 ;  /* 0x0000000512057c11 */ /* 0x000fca00080f0eff */
[----:B------:R-:W2:Y:S04]  /*0c90*/  LDG.E.U8 R7, desc[UR12][R6.64] ;  /* 0x0000000c06077981 */ /* 0x000ea8000c1e1100 */
[----:B------:R-:W2:Y:S01]  /*0ca0*/  LDG.E.U8 R4, desc[UR10][R4.64] ;  /* 0x0000000a04047981 */ /* 0x000ea2000c1e1100 */
[----:B------:R-:W-:Y:S01]  /*0cb0*/  BSSY.RECONVERGENT B6, `(.L_x_13) ;  /* 0x0000015000067945 */ /* 0x000fe20003800200 */
[----:B--2---:R-:W-:-:S13]  /*0cc0*/  ISETP.NE.AND P0, PT, R4, R7, PT ;  /* 0x000000070400720c */ /* 0x004fda0003f05270 */
[----:B-1----:R-:W-:Y:S05]  /*0cd0*/  @P0 BRA `(.L_x_14) ;  /* 0x0000000000480947 */ /* 0x002fea0003800000 */
[----:B------:R-:W0:Y:S01]  /*0ce0*/  LDC R12, c[0x0][0x388] ;  /* 0x0000e200ff0c7b82 */ /* 0x000e220000000800 */
[----:B------:R-:W1:Y:S01]  /*0cf0*/  LDCU.64 UR4, c[0x0][0x380] ;  /* 0x00007000ff0477ac */ /* 0x000e620008000a00 */
[----:B------:R-:W-:Y:S01]  /*0d00*/  IMAD.MOV.U32 R6, RZ, RZ, R29 ;  /* 0x000000ffff067224 */ /* 0x000fe200078e001d */
[----:B------:R-:W-:Y:S01]  /*0d10*/  MOV R20, 0xe00 ;  /* 0x00000e0000147802 */ /* 0x000fe20000000f00 */
[----:B------:R-:W-:Y:S02]  /*0d20*/  IMAD.MOV.U32 R10, RZ, RZ, R26 ;  /* 0x000000ffff0a7224 */ /* 0x000fe400078e001a */
[----:B------:R-:W-:Y:S02]  /*0d30*/  IMAD.MOV.U32 R11, RZ, RZ, R27 ;  /* 0x000000ffff0b7224 */ /* 0x000fe400078e001b */
[----:B------:R-:W-:Y:S02]  /*0d40*/  IMAD.MOV.U32 R14, RZ, RZ, R28 ;  /* 0x000000ffff0e7224 */ /* 0x000fe400078e001c */
[----:B------:R-:W-:-:S02]  /*0d50*/  IMAD.MOV.U32 R15, RZ, RZ, R30 ;  /* 0x000000ffff0f7224 */ /* 0x000fc400078e001e */
[----:B------:R-:W-:Y:S02]  /*0d60*/  IMAD.MOV.U32 R7, RZ, RZ, R18 ;  /* 0x000000ffff077224 */ /* 0x000fe400078e0012 */
[----:B------:R-:W-:Y:S02]  /*0d70*/  IMAD.MOV.U32 R8, RZ, RZ, R22 ;  /* 0x000000ffff087224 */ /* 0x000fe400078e0016 */
[----:B------:R-:W-:Y:S02]  /*0d80*/  IMAD.MOV.U32 R9, RZ, RZ, R23 ;  /* 0x000000ffff097224 */ /* 0x000fe400078e0017 */
[----:B------:R-:W-:Y:S02]  /*0d90*/  IMAD.MOV.U32 R21, RZ, RZ, 0x0 ;  /* 0x00000000ff157424 */ /* 0x000fe400078e00ff */
[----:B-1----:R-:W-:Y:S02]  /*0da0*/  IMAD.U32 R4, RZ, RZ, UR4 ;  /* 0x00000004ff047e24 */ /* 0x002fe4000f8e00ff */
[----:B------:R-:W-:Y:S01]  /*0db0*/  IMAD.U32 R5, RZ, RZ, UR5 ;  /* 0x00000005ff057e24 */ /* 0x000fe2000f8e00ff */
[----:B0-----:R0:W-:Y:S02]  /*0dc0*/  STL.64 [R1], R12 ;  /* 0x0000000c01007387 */ /* 0x0011e40000100a00 */
[----:B0-----:R-:W-:-:S02]  /*0dd0*/  IMAD.MOV.U32 R12, RZ, RZ, R16 ;  /* 0x000000ffff0c7224 */ /* 0x001fc400078e0010 */
[----:B------:R-:W-:-:S07]  /*0de0*/  IMAD.MOV.U32 R13, RZ, RZ, R17 ;  /* 0x000000ffff0d7224 */ /* 0x000fce00078e0011 */
[----:B------:R-:W-:Y:S05]  /*0df0*/  CALL.REL.NOINC `($_Z17encontrar_caminosPciiii$_Z13buscar_caminoPciiPiS0_S0_S0_ii) ;  /* 0x0000002000a87944 */ /* 0x000fea0003c00000 */
.L_x_14:
[----:B------:R-:W-:Y:S05]  /*0e00*/  BSYNC.RECONVERGENT B6 ;  /* 0x0000000000067941 */ /* 0x000fea0003800200 */
.L_x_13:
[----:B------:R-:W-:-:S13]  /*0e10*/  ISETP.GE.AND P0, PT, R2, 0x1, PT ;  /* 0x000000010200780c */ /* 0x000fda0003f06270 */
[----:B------:R-:W-:Y:S05]  /*0e20*/  @!P0 BRA `(.L_x_15) ;  /* 0x0000002000808947 */ /* 0x000fea0003800000 */
[C---:B------:R-:W-:Y:S01]  /*0e30*/  ISETP.GE.U32.AND P1, PT, R2.reuse, 0x10, PT ;  /* 0x000000100200780c */ /* 0x040fe20003f26070 */
[----:B------:R-:W-:Y:S01]  /*0e40*/  IMAD.MOV.U32 R3, RZ, RZ, RZ ;  /* 0x000000ffff037224 */ /* 0x000fe200078e00ff */
[----:B------:R-:W-:Y:S02]  /*0e50*/  PLOP3.LUT P0, PT, PT, PT, PT, 0x80, 0x8 ;  /* 0x000000000008781c */ /* 0x000fe40003f0f070 */
[----:B------:R-:W-:-:S09]  /*0e60*/  LOP3.LUT R10, R2, 0xf, RZ, 0xc0, !PT ;  /* 0x0000000f020a7812 */ /* 0x000fd200078ec0ff */
[----:B------:R-:W-:Y:S05]  /*0e70*/  @!P1 BRA `(.L_x_16) ;  /* 0x0000000400b89947 */ /* 0x000fea0003800000 */
[----:B------:R-:W-:Y:S01]  /*0e80*/  IADD3 R4, P1, PT, R16, 0x20, RZ ;  /* 0x0000002010047810 */ /* 0x000fe20007f3e0ff */
[----:B------:R-:W-:Y:S01]  /*0e90*/  BSSY.RECONVERGENT B0, `(.L_x_16) ;  /* 0x000006c000007945 */ /* 0x000fe20003800200 */
[----:B------:R-:W-:Y:S02]  /*0ea0*/  LOP3.LUT R3, R2, 0x7ffffff0, RZ, 0xc0, !PT ;  /* 0x7ffffff002037812 */ /* 0x000fe400078ec0ff */
[----:B------:R-:W-:Y:S01]  /*0eb0*/  PLOP3.LUT P0, PT, PT, PT, PT, 0x80, 0x8 ;  /* 0x000000000008781c */ /* 0x000fe20003f0f070 */
[----:B------:R-:W-:Y:S02]  /*0ec0*/  IMAD.X R5, RZ, RZ, R17, P1 ;  /* 0x000000ffff057224 */ /* 0x000fe400008e0611 */
[----:B------:R-:W-:-:S10]  /*0ed0*/  IMAD.MOV R0, RZ, RZ, -R3 ;  /* 0x000000ffff007224 */ /* 0x000fd400078e0a03 */
.L_x_19:
[----:B------:R-:W-:Y:S01]  /*0ee0*/  PLOP3.LUT P1, PT, P0, PT, PT, 0x8, 0x80 ;  /* 0x000000000080781c */ /* 0x000fe2000072e170 */
[----:B------:R-:W-:Y:S01]  /*0ef0*/  VIADD R0, R0, 0x10 ;  /* 0x0000001000007836 */ /* 0x000fe20000000000 */
[----:B------:R-:W-:Y:S01]  /*0f00*/  BSSY.RECONVERGENT B1, `(.L_x_17) ;  /* 0x0000061000017945 */ /* 0x000fe20003800200 */
[----:B------:R-:W-:-:S03]  /*0f10*/  PLOP3.LUT P0, PT, PT, PT, PT, 0x8, 0x80 ;  /* 0x000000000080781c */ /* 0x000fc60003f0e170 */
[----:B------:R-:W-:-:S07]  /*0f20*/  ISETP.NE.AND P2, PT, R0, RZ, PT ;  /* 0x000000ff0000720c */ /* 0x000fce0003f45270 */
[----:B------:R-:W-:Y:S06]  /*0f30*/  @P1 BRA `(.L_x_18) ;  /* 0x0000000400741947 */ /* 0x000fec0003800000 */
[----:B------:R-:W-:Y:S02]  /*0f40*/  R2UR UR4, R24 ;  /* 0x00000000180472ca */ /* 0x000fe400000e0000 */
[----:B------:R-:W-:-:S13]  /*0f50*/  R2UR UR5, R25 ;  /* 0x00000000190572ca */ /* 0x000fda00000e0000 */
[----:B------:R-:W2:Y:S02]  /*0f60*/  LD.E R7, desc[UR4][R4.64+-0x20] ;  /* 0xffffe00404077980 */ /* 0x000ea4000c101900 */
[----:B--2---:R-:W-:-:S13]  /*0f70*/  ISETP.NE.AND P1, PT, R7, R18, PT ;  /* 0x000000120700720c */ /* 0x004fda0003f25270 */
[----:B------:R-:W-:Y:S05]  /*0f80*/  @!P1 BRA `(.L_x_18) ;  /* 0x0000000400609947 */ /* 0x000fea0003800000 */
[----:B------:R-:W-:Y:S02]  /*0f90*/  R2UR UR4, R24 ;  /* 0x00000000180472ca */ /* 0x000fe400000e0000 */
[----:B------:R-:W-:-:S13]  /*0fa0*/  R2UR UR5, R25 ;  /* 0x00000000190572ca */ /* 0x000fda00000e0000 */
[----:B------:R-:W2:Y:S01]  /*0fb0*/  LD.E R7, desc[UR4][R4.64+-0x1c] ;  /* 0xffffe40404077980 */ /* 0x000ea2000c101900 */
[----:B------:R-:W-:Y:S02]  /*0fc0*/  PLOP3.LUT P0, PT, PT, PT, PT, 0x8, 0x80 ;  /* 0x000000000080781c */ /* 0x000fe40003f0e170 */
        /* <DEDUP_REMOVED lines=82> */
[----:B------:R-:W2:Y:S02]  /*14f0*/  LD.E R7, desc[UR4][R4.64+0x1c] ;  /* 0x00001c0404077980 */ /* 0x000ea4000c101900 */
[----:B--2---:R-:W-:-:S13]  /*1500*/  ISETP.NE.AND P0, PT, R7, R18, PT ;  /* 0x000000120700720c */ /* 0x004fda0003f05270 */
.L_x_18:
[----:B------:R-:W-:Y:S05]  /*1510*/  BSYNC.RECONVERGENT B1 ;  /* 0x0000000000017941 */ /* 0x000fea0003800200 */
.L_x_17:
[----:B------:R-:W-:-:S05]  /*1520*/  IADD3 R4, P1, PT, R4, 0x40, RZ ;  /* 0x0000004004047810 */ /* 0x000fca0007f3e0ff */
[----:B------:R-:W-:Y:S01]  /*1530*/  IMAD.X R5, RZ, RZ, R5, P1 ;  /* 0x000000ffff057224 */ /* 0x000fe200008e0605 */
[----:B------:R-:W-:Y:S07]  /*1540*/  @P2 BRA `(.L_x_19) ;  /* 0xfffffff800642947 */ /* 0x000fee000383ffff */
[----:B------:R-:W-:Y:S05]  /*1550*/  BSYNC.RECONVERGENT B0 ;  /* 0x0000000000007941 */ /* 0x000fea0003800200 */
.L_x_16:
[----:B------:R-:W-:-:S13]  /*1560*/  ISETP.NE.AND P1, PT, R10, RZ, PT ;  /* 0x000000ff0a00720c */ /* 0x000fda0003f25270 */
[----:B------:R-:W-:Y:S05]  /*1570*/  @!P1 BRA `(.L_x_20) ;  /* 0x00000004009c9947 */ /* 0x000fea0003800000 */
[----:B------:R-:W-:Y:S02]  /*1580*/  ISETP.GE.U32.AND P1, PT, R10, 0x8, PT ;  /* 0x000000080a00780c */ /* 0x000fe40003f26070 */
[----:B------:R-:W-:-:S11]  /*1590*/  LOP3.LUT R0, R2, 0x7, RZ, 0xc0, !PT ;  /* 0x0000000702007812 */ /* 0x000fd600078ec0ff */
[----:B------:R-:W-:Y:S05]  /*15a0*/  @!P1 BRA `(.L_x_21) ;  /* 0x0000000000d09947 */ /* 0x000fea0003800000 */
[----:B------:R-:W-:Y:S01]  /*15b0*/  PLOP3.LUT P1, PT, P0, PT, PT, 0x8, 0x80 ;  /* 0x000000000080781c */ /* 0x000fe2000072e170 */
[----:B------:R-:W-:Y:S01]  /*15c0*/  BSSY.RECONVERGENT B0, `(.L_x_22) ;  /* 0x0000031000007945 */ /* 0x000fe20003800200 */
[----:B------:R-:W-:-:S11]  /*15d0*/  PLOP3.LUT P0, PT, PT, PT, PT, 0x8, 0x80 ;  /* 0x000000000080781c */ /* 0x000fd60003f0e170 */
[----:B------:R-:W-:Y:S05]  /*15e0*/  @P1 BRA `(.L_x_23) ;  /* 0x0000000000b81947 */ /* 0x000fea0003800000 */
[----:B------:R-:W-:Y:S01]  /*15f0*/  R2UR UR4, R24 ;  /* 0x00000000180472ca */ /* 0x000fe200000e0000 */
[----:B------:R-:W-:Y:S01]  /*1600*/  IMAD.WIDE.U32 R4, R3, 0x4, R16 ;  /* 0x0000000403047825 */ /* 0x000fe200078e0010 */
        /* <DEDUP_REMOVED lines=44> */
.L_x_23:
[----:B------:R-:W-:Y:S05]  /*18d0*/  BSYNC.RECONVERGENT B0 ;  /* 0x0000000000007941 */ /* 0x000fea0003800200 */
.L_x_22:
[----:B------:R-:W-:-:S07]  /*18e0*/  VIADD R3, R3, 0x8 ;  /* 0x0000000803037836 */ /* 0x000fce0000000000 */
.L_x_21:
[----:B------:R-:W-:Y:S01]  /*18f0*/  ISETP.NE.AND P1, PT, R0, RZ, PT ;  /* 0x000000ff0000720c */ /* 0x000fe20003f25270 */
[----:B------:R-:W-:-:S12]  /*1900*/  BSSY.RECONVERGENT B0, `(.L_x_20) ;  /* 0x000002e000007945 */ /* 0x000fd80003800200 */
        /* <DEDUP_REMOVED lines=30> */
.L_x_27:
[----:B------:R-:W-:Y:S05]  /*1af0*/  BSYNC.RECONVERGENT B1 ;  /* 0x0000000000017941 */ /* 0x000fea0003800200 */
.L_x_26:
[----:B------:R-:W-:-:S07]  /*1b00*/  VIADD R3, R3, 0x4 ;  /* 0x0000000403037836 */ /* 0x000fce0000000000 */
.L_x_25:
[----:B------:R-:W-:-:S13]  /*1b10*/  ISETP.NE.AND P1, PT, R0, RZ, PT ;  /* 0x000000ff0000720c */ /* 0x000fda0003f25270 */
[----:B------:R-:W-:Y:S05]  /*1b20*/  @!P1 BRA `(.L_x_24) ;  /* 0x00000000002c9947 */ /* 0x000fea0003800000 */
[----:B------:R-:W-:-:S04]  /*1b30*/  IMAD.WIDE.U32 R4, R3, 0x4, R16 ;  /* 0x0000000403047825 */ /* 0x000fc800078e0010 */
[----:B------:R-:W-:-:S07]  /*1b40*/  IMAD.MOV R0, RZ, RZ, -R0 ;  /* 0x000000ffff007224 */ /* 0x000fce00078e0a00 */
.L_x_28:
[----:B------:R-:W-:Y:S02]  /*1b50*/  @P0 R2UR UR4, R24 ;  /* 0x00000000180402ca */ /* 0x000fe400000e0000 */
[----:B------:R-:W-:-:S13]  /*1b60*/  @P0 R2UR UR5, R25 ;  /* 0x00000000190502ca */ /* 0x000fda00000e0000 */
[----:B------:R0:W2:Y:S01]  /*1b70*/  @P0 LD.E R3, desc[UR4][R4.64] ;  /* 0x0000000404030980 */ /* 0x0000a2000c101900 */
[----:B------:R-:W-:-:S05]  /*1b80*/  VIADD R0, R0, 0x1 ;  /* 0x0000000100007836 */ /* 0x000fca0000000000 */
[----:B------:R-:W-:Y:S02]  /*1b90*/  ISETP.NE.AND P2, PT, R0, RZ, PT ;  /* 0x000000ff0000720c */ /* 0x000fe40003f45270 */
[----:B0-----:R-:W-:-:S05]  /*1ba0*/  IADD3 R4, P1, PT, R4, 0x4, RZ ;  /* 0x0000000404047810 */ /* 0x001fca0007f3e0ff */
[----:B------:R-:W-:Y:S01]  /*1bb0*/  IMAD.X R5, RZ, RZ, R5, P1 ;  /* 0x000000ffff057224 */ /* 0x000fe200008e0605 */
[----:B--2---:R-:W-:-:S05]  /*1bc0*/  ISETP.NE.AND P0, PT, R3, R18, P0 ;  /* 0x000000120300720c */ /* 0x004fca0000705270 */
[----:B------:R-:W-:Y:S08]  /*1bd0*/  @P2 BRA `(.L_x_28) ;  /* 0xfffffffc00dc2947 */ /* 0x000ff0000383ffff */
.L_x_24:
[----:B------:R-:W-:Y:S05]  /*1be0*/  BSYNC.RECONVERGENT B0 ;  /* 0x0000000000007941 */ /* 0x000fea0003800200 */
.L_x_20:
[----:B------:R-:W-:Y:S04]  /*1bf0*/  BSSY.RECONVERGENT B0, `(.L_x_15) ;  /* 0x0000143000007945 */ /* 0x000fe80003800200 */
[----:B------:R-:W-:Y:S05]  /*1c00*/  @P0 BRA `(.L_x_29) ;  /* 0x0000001400040947 */ /* 0x000fea0003800000 */
[----:B------:R-:W-:Y:S01]  /*1c10*/  ISETP.GE.U32.AND P1, PT, R2, 0x10, PT ;  /* 0x000000100200780c */ /* 0x000fe20003f26070 */
[----:B------:R-:W-:Y:S01]  /*1c20*/  IMAD.MOV.U32 R3, RZ, RZ, RZ ;  /* 0x000000ffff037224 */ /* 0x000fe200078e00ff */
[----:B------:R-:W-:-:S11]  /*1c30*/  ISETP.NE.AND P0, PT, R10, RZ, PT ;  /* 0x000000ff0a00720c */ /* 0x000fd60003f05270 */
[----:B------:R-:W-:Y:S05]  /*1c40*/  @!P1 BRA `(.L_x_30) ;  /* 0x0000000800709947 */ /* 0x000fea0003800000 */
[----:B------:R-:W-:Y:S01]  /*1c50*/  IADD3 R4, P1, PT, R16, 0x20, RZ ;  /* 0x0000002010047810 */ /* 0x000fe20007f3e0ff */
[----:B------:R-:W-:Y:S01]  /*1c60*/  BSSY.RECONVERGENT B1, `(.L_x_30) ;  /* 0x000009a000017945 */ /* 0x000fe20003800200 */
[----:B------:R-:W-:-:S03]  /*1c70*/  LOP3.LUT R3, R2, 0x7ffffff0, RZ, 0xc0, !PT ;  /* 0x7ffffff002037812 */ /* 0x000fc600078ec0ff */
[----:B------:R-:W-:Y:S02]  /*1c80*/  IMAD.X R5, RZ, RZ, R17, P1 ;  /* 0x000000ffff057224 */ /* 0x000fe400008e0611 */
[----:B------:R-:W-:-:S07]  /*1c90*/  IMAD.MOV R0, RZ, RZ, -R3 ;  /* 0x000000ffff007224 */ /* 0x000fce00078e0a03 */
.L_x_31:
[----:B------:R-:W-:Y:S02]  /*1ca0*/  R2UR UR4, R24 ;  /* 0x00000000180472ca */ /* 0x000fe400000e0000 */
[----:B------:R-:W-:-:S13]  /*1cb0*/  R2UR UR5, R25 ;  /* 0x00000000190572ca */ /* 0x000fda00000e0000 */
[----:B0-----:R-:W2:Y:S01]  /*1cc0*/  LD.E R7, desc[UR4][R4.64+-0x20] ;  /* 0xffffe00404077980 */ /* 0x001ea2000c101900 */
[----:B------:R-:W-:Y:S02]  /*1cd0*/  R2UR UR6, R24 ;  /* 0x00000000180672ca */ /* 0x000fe400000e0000 */
[----:B------:R-:W-:Y:S02]  /*1ce0*/  R2UR UR7, R25 ;  /* 0x00000000190772ca */ /* 0x000fe400000e0000 */
[----:B--2---:R-:W-:-:S13]  /*1cf0*/  ISETP.NE.AND P1, PT, R7, -0x1, PT ;  /* 0xffffffff0700780c */ /* 0x004fda0003f25270 */
[----:B------:R-:W0:Y:S01]  /*1d00*/  @P1 LDC.64 R8, c[0x0][0x380] ;  /* 0x0000e000ff081b82 */ /* 0x000e220000000a00 */
[----:B------:R-:W-:Y:S02]  /*1d10*/  @P1 R2UR UR4, R24 ;  /* 0x00000000180412ca */ /* 0x000fe400000e0000 */
[----:B------:R-:W-:Y:S02]  /*1d20*/  @P1 R2UR UR5, R25 ;  /* 0x00000000190512ca */ /* 0x000fe400000e0000 */
[----:B0-----:R-:W-:Y:S01]  /*1d30*/  @P1 IADD3 R6, P2, PT, R7, R8, RZ ;  /* 0x0000000807061210 */ /* 0x001fe20007f5e0ff */
[----:B------:R-:W-:-:S03]  /*1d40*/  IMAD.MOV.U32 R8, RZ, RZ, 0x58 ;  /* 0x00000058ff087424 */ /* 0x000fc600078e00ff */
[----:B------:R-:W-:Y:S02]  /*1d50*/  @P1 LEA.HI.X.SX32 R7, R7, R9, 0x1, P2 ;  /* 0x0000000907071211 */ /* 0x000fe400010f0eff */
[----:B------:R-:W-:-:S05]  /*1d60*/  @P1 PRMT R9, R8, 0x7610, R9 ;  /* 0x0000761008091816 */ /* 0x000fca0000000009 */
[----:B------:R0:W-:Y:S04]  /*1d70*/  @P1 STG.E.U8 desc[UR4][R6.64], R9 ;  /* 0x0000000906001986 */ /* 0x0001e8000c101104 */
[----:B------:R-:W2:Y:S02]  /*1d80*/  LD.E R11, desc[UR6][R4.64+-0x1c] ;  /* 0xffffe406040b7980 */ /* 0x000ea4000c101900 */
[----:B--2---:R-:W-:-:S13]  /*1d90*/  ISETP.NE.AND P1, PT, R11, -0x1, PT ;  /* 0xffffffff0b00780c */ /* 0x004fda0003f25270 */
[----:B------:R-:W1:Y:S01]  /*1da0*/  @P1 LDC.64 R12, c[0x0][0x380] ;  /* 0x0000e000ff0c1b82 */ /* 0x000e620000000a00 */
[----:B------:R-:W-:Y:S02]  /*1db0*/  @P1 R2UR UR4, R24 ;  /* 0x00000000180412ca */ /* 0x000fe400000e0000 */
[----:B------:R-:W-:Y:S02]  /*1dc0*/  @P1 R2UR UR5, R25 ;  /* 0x00000000190512ca */ /* 0x000fe400000e0000 */
[----:B-1----:R-:W-:Y:S01]  /*1dd0*/  @P1 IADD3 R8, P2, PT, R11, R12, RZ ;  /* 0x0000000c0b081210 */ /* 0x002fe20007f5e0ff */
[----:B------:R-:W-:-:S03]  /*1de0*/  IMAD.MOV.U32 R12, RZ, RZ, 0x58 ;  /* 0x00000058ff0c7424 */ /* 0x000fc600078e00ff */
[----:B0-----:R-:W-:Y:S02]  /*1df0*/  @P1 LEA.HI.X.SX32 R9, R11, R13, 0x1, P2 ;  /* 0x0000000d0b091211 */ /* 0x001fe400010f0eff */
        /* <DEDUP_REMOVED lines=9> */
[----:B------:R-:W-:-:S07]  /*1e90*/  @P1 LEA.HI.X.SX32 R7, R7, R13, 0x1, P2 ;  /* 0x0000000d07071211 */ /* 0x000fce00010f0eff */
[----:B------:R1:W-:Y:S04]  /*1ea0*/  @P1 STG.E.U8 desc[UR4][R6.64], R12 ;  /* 0x0000000c06001986 */ /* 0x0003e8000c101104 */
[----:B0-----:R-:W2:Y:S01]  /*1eb0*/  LD.E R9, desc[UR6][R4.64+-0x14] ;  /* 0xffffec0604097980 */ /* 0x001ea2000c101900 */
[----:B------:R-:W-:Y:S01]  /*1ec0*/  IMAD.MOV.U32 R11, RZ, RZ, 0x58 ;  /* 0x00000058ff0b7424 */ /* 0x000fe200078e00ff */
[----:B--2---:R-:W-:-:S13]  /*1ed0*/  ISETP.NE.AND P1, PT, R9, -0x1, PT ;  /* 0xffffffff0900780c */ /* 0x004fda0003f25270 */
[----:B------:R-:W0:Y:S01]  /*1ee0*/  @P1 LDC.64 R14, c[0x0][0x380] ;  /* 0x0000e000ff0e1b82 */ /* 0x000e220000000a00 */
[----:B------:R-:W-:Y:S02]  /*1ef0*/  @P1 R2UR UR4, R24 ;  /* 0x00000000180412ca */ /* 0x000fe400000e0000 */
[----:B------:R-:W-:Y:S02]  /*1f00*/  @P1 R2UR UR5, R25 ;  /* 0x00000000190512ca */ /* 0x000fe400000e0000 */
[----:B0-----:R-:W-:-:S04]  /*1f10*/  @P1 IADD3 R8, P2, PT, R9, R14, RZ ;  /* 0x0000000e09081210 */ /* 0x001fc80007f5e0ff */
[----:B------:R-:W-:-:S07]  /*1f20*/  @P1 LEA.HI.X.SX32 R9, R9, R15, 0x1, P2 ;  /* 0x0000000f09091211 */ /* 0x000fce00010f0eff */
[----:B------:R0:W-:Y:S04]  /*1f30*/  @P1 STG.E.U8 desc[UR4][R8.64], R11 ;  /* 0x0000000b08001986 */ /* 0x0001e8000c101104 */
[----:B-1----:R-:W2:Y:S02]  /*1f40*/  LD.E R7, desc[UR6][R4.64+-0x10] ;  /* 0xfffff00604077980 */ /* 0x002ea4000c101900 */
        /* <DEDUP_REMOVED lines=8> */
[----:B0-----:R-:W2:Y:S02]  /*1fd0*/  LD.E R9, desc[UR6][R4.64+-0xc] ;  /* 0xfffff40604097980 */ /* 0x001ea4000c101900 */
        /* <DEDUP_REMOVED lines=85> */
[----:B------:R-:W-:Y:S01]  /*2530*/  VIADD R0, R0, 0x10 ;  /* 0x0000001000007836 */ /* 0x000fe20000000000 */
[----:B--2---:R-:W-:-:S13]  /*2540*/  ISETP.NE.AND P1, PT, R9, -0x1, PT ;  /* 0xffffffff0900780c */ /* 0x004fda0003f25270 */
[----:B------:R-:W0:Y:S01]  /*2550*/  @P1 LDC.64 R14, c[0x0][0x380] ;  /* 0x0000e000ff0e1b82 */ /* 0x000e220000000a00 */
[----:B------:R-:W-:Y:S02]  /*2560*/  @P1 R2UR UR4, R24 ;  /* 0x00000000180412ca */ /* 0x000fe400000e0000 */
[----:B------:R-:W-:Y:S02]  /*2570*/  @P1 R2UR UR5, R25 ;  /* 0x00000000190512ca */ /* 0x000fe400000e0000 */
[----:B-1----:R-:W-:Y:S02]  /*2580*/  @P1 PRMT R7, R11, 0x7610, R7 ;  /* 0x000076100b071816 */ /* 0x002fe40000000007 */
[----:B0-----:R-:W-:-:S04]  /*2590*/  @P1 IADD3 R8, P2, PT, R9, R14, RZ ;  /* 0x0000000e09081210 */ /* 0x001fc80007f5e0ff */
[----:B------:R-:W-:Y:S02]  /*25a0*/  @P1 LEA.HI.X.SX32 R9, R9, R15, 0x1, P2 ;  /* 0x0000000f09091211 */ /* 0x000fe400010f0eff */
[----:B------:R-:W-:-:S03]  /*25b0*/  ISETP.NE.AND P2, PT, R0, RZ, PT ;  /* 0x000000ff0000720c */ /* 0x000fc60003f45270 */
[----:B------:R0:W-:Y:S01]  /*25c0*/  @P1 STG.E.U8 desc[UR4][R8.64], R7 ;  /* 0x0000000708001986 */ /* 0x0001e2000c101104 */
[----:B------:R-:W-:-:S05]  /*25d0*/  IADD3 R4, P1, PT, R4, 0x40, RZ ;  /* 0x0000004004047810 */ /* 0x000fca0007f3e0ff */
[----:B------:R-:W-:-:S04]  /*25e0*/  IMAD.X R5, RZ, RZ, R5, P1 ;  /* 0x000000ffff057224 */ /* 0x000fc800008e0605 */
[----:B------:R-:W-:Y:S05]  /*25f0*/  @P2 BRA `(.L_x_31) ;  /* 0xfffffff400a82947 */ /* 0x000fea000383ffff */
[----:B------:R-:W-:Y:S05]  /*2600*/  BSYNC.RECONVERGENT B1 ;  /* 0x0000000000017941 */ /* 0x000fea0003800200 */
.L_x_30:
[----:B------:R-:W-:Y:S05]  /*2610*/  @!P0 BRA `(.L_x_29) ;  /* 0x0000000800808947 */ /* 0x000fea0003800000 */
[----:B------:R-:W-:Y:S02]  /*2620*/  ISETP.GE.U32.AND P1, PT, R10, 0x8, PT ;  /* 0x000000080a00780c */ /* 0x000fe40003f26070 */
[----:B------:R-:W-:-:S04]  /*2630*/  LOP3.LUT R12, R2, 0x7, RZ, 0xc0, !PT ;  /* 0x00000007020c7812 */ /* 0x000fc800078ec0ff */
[----:B------:R-:W-:-:S07]  /*2640*/  ISETP.NE.AND P0, PT, R12, RZ, PT ;  /* 0x000000ff0c00720c */ /* 0x000fce0003f05270 */
[----:B------:R-:W-:Y:S06]  /*2650*/  @!P1 BRA `(.L_x_32) ;  /* 0x0000000400549947 */ /* 0x000fec0003800000 */
[----:B------:R-:W-:Y:S01]  /*2660*/  R2UR UR4, R24 ;  /* 0x00000000180472ca */ /* 0x000fe200000e0000 */
[----:B------:R-:W-:Y:S01]  /*2670*/  IMAD.WIDE.U32 R4, R3, 0x4, R16 ;  /* 0x0000000403047825 */ /* 0x000fe200078e0010 */
[----:B------:R-:W-:-:S13]  /*2680*/  R2UR UR5, R25 ;  /* 0x00000000190572ca */ /* 0x000fda00000e0000 */
[----:B------:R-:W2:Y:S01]  /*2690*/  LD.E R0, desc[UR4][R4.64] ;  /* 0x0000000404007980 */ /* 0x000ea2000c101900 */
[----:B------:R-:W-:Y:S01]  /*26a0*/  R2UR UR6, R24 ;  /* 0x00000000180672ca */ /* 0x000fe200000e0000 */
[----:B0-----:R-:W-:Y:S01]  /*26b0*/  IMAD.MOV.U32 R9, RZ, RZ, 0x58 ;  /* 0x00000058ff097424 */ /* 0x001fe200078e00ff */
[----:B------:R-:W-:Y:S02]  /*26c0*/  R2UR UR7, R25 ;  /* 0x00000000190772ca */ /* 0x000fe400000e0000 */
[----:B--2---:R-:W-:-:S13]  /*26d0*/  ISETP.NE.AND P1, PT, R0, -0x1, PT ;  /* 0xffffffff0000780c */ /* 0x004fda0003f25270 */
[----:B------:R-:W0:Y:S01]  /*26e0*/  @P1 LDC.64 R6, c[0x0][0x380] ;  /* 0x0000e000ff061b82 */ /* 0x000e220000000a00 */
[----:B------:R-:W-:Y:S02]  /*26f0*/  @P1 R2UR UR4, R24 ;  /* 0x00000000180412ca */ /* 0x000fe400000e0000 */
[----:B------:R-:W-:Y:S02]  /*2700*/  @P1 R2UR UR5, R25 ;  /* 0x00000000190512ca */ /* 0x000fe400000e0000 */
[----:B0-----:R-:W-:-:S04]  /*2710*/  @P1 IADD3 R6, P2, PT, R0, R6, RZ ;  /* 0x0000000600061210 */ /* 0x001fc80007f5e0ff */
[----:B------:R-:W-:-:S07]  /*2720*/  @P1 LEA.HI.X.SX32 R7, R0, R7, 0x1, P2 ;  /* 0x0000000700071211 */ /* 0x000fce00010f0eff */
        /* <DEDUP_REMOVED lines=61> */
[----:B------:R-:W2:Y:S01]  /*2b00*/  LD.E R0, desc[UR6][R4.64+0x1c] ;  /* 0x00001c0604007980 */ /* 0x000ea2000c101900 */
[----:B------:R-:W-:Y:S01]  /*2b10*/  VIADD R3, R3, 0x8 ;  /* 0x0000000803037836 */ /* 0x000fe20000000000 */
        /* <DEDUP_REMOVED lines=8> */
[----:B------:R1:W-:Y:S02]  /*2ba0*/  @P1 STG.E.U8 desc[UR4][R8.64], R0 ;  /* 0x0000000008001986 */ /* 0x0003e4000c101104 */
.L_x_32:
[----:B------:R-:W-:Y:S05]  /*2bb0*/  @!P0 BRA `(.L_x_29) ;  /* 0x0000000400188947 */ /* 0x000fea0003800000 */
[----:B------:R-:W-:Y:S02]  /*2bc0*/  ISETP.GE.U32.AND P1, PT, R12, 0x4, PT ;  /* 0x000000040c00780c */ /* 0x000fe40003f26070 */
[----:B------:R-:W-:-:S04]  /*2bd0*/  LOP3.LUT R2, R2, 0x3, RZ, 0xc0, !PT ;  /* 0x0000000302027812 */ /* 0x000fc800078ec0ff */
[----:B------:R-:W-:-:S07]  /*2be0*/  ISETP.NE.AND P0, PT, R2, RZ, PT ;  /* 0x000000ff0200720c */ /* 0x000fce0003f05270 */
[----:B------:R-:W-:Y:S06]  /*2bf0*/  @!P1 BRA `(.L_x_33) ;  /* 0x0000000000b49947 */ /* 0x000fec0003800000 */
[----:B------:R-:W-:Y:S01]  /*2c00*/  R2UR UR4, R24 ;  /* 0x00000000180472ca */ /* 0x000fe200000e0000 */
[----:B01----:R-:W-:Y:S01]  /*2c10*/  IMAD.WIDE.U32 R8, R3, 0x4, R16 ;  /* 0x0000000403087825 */ /* 0x003fe200078e0010 */
[----:B------:R-:W-:-:S13]  /*2c20*/  R2UR UR5, R25 ;  /* 0x00000000190572ca */ /* 0x000fda00000e0000 */
[----:B------:R-:W2:Y:S01]  /*2c30*/  LD.E R0, desc[UR4][R8.64] ;  /* 0x0000000408007980 */ /* 0x000ea2000c101900 */
[----:B------:R-:W-:Y:S01]  /*2c40*/  R2UR UR6, R24 ;  /* 0x00000000180672ca */ /* 0x000fe200000e0000 */
[----:B------:R-:W-:Y:S01]  /*2c50*/  IMAD.MOV.U32 R7, RZ, RZ, 0x58 ;  /* 0x00000058ff077424 */ /* 0x000fe200078e00ff */
        /* <DEDUP_REMOVED lines=39> */
.L_x_33:
[----:B------:R-:W-:Y:S05]  /*2ed0*/  @!P0 BRA `(.L_x_29) ;  /* 0x0000000000508947 */ /* 0x000fea0003800000 */
[----:B------:R-:W-:-:S04]  /*2ee0*/  IMAD.WIDE.U32 R16, R3, 0x4, R16 ;  /* 0x0000000403107825 */ /* 0x000fc800078e0010 */
[----:B-12---:R-:W-:Y:S02]  /*2ef0*/  IMAD.MOV R0, RZ, RZ, -R2 ;  /* 0x000000ffff007224 */ /* 0x006fe400078e0a02 */
[----:B------:R-:W-:Y:S02]  /*2f00*/  IMAD.MOV.U32 R2, RZ, RZ, R16 ;  /* 0x000000ffff027224 */ /* 0x000fe400078e0010 */
[----:B------:R-:W-:-:S07]  /*2f10*/  IMAD.MOV.U32 R3, RZ, RZ, R17 ;  /* 0x000000ffff037224 */ /* 0x000fce00078e0011 */
.L_x_34:
[----:B------:R-:W-:Y:S02]  /*2f20*/  R2UR UR4, R24 ;  /* 0x00000000180472ca */ /* 0x000fe400000e0000 */
[----:B------:R-:W-:-:S13]  /*2f30*/  R2UR UR5, R25 ;  /* 0x00000000190572ca */ /* 0x000fda00000e0000 */
[----:B---3--:R-:W2:Y:S01]  /*2f40*/  LD.E R5, desc[UR4][R2.64] ;  /* 0x0000000402057980 */ /* 0x008ea2000c101900 */
[----:B------:R-:W-:Y:S01]  /*2f50*/  VIADD R0, R0, 0x1 ;  /* 0x0000000100007836 */ /* 0x000fe20000000000 */
[----:B--2---:R-:W-:-:S13]  /*2f60*/  ISETP.NE.AND P0, PT, R5, -0x1, PT ;  /* 0xffffffff0500780c */ /* 0x004fda0003f05270 */
[----:B0-----:R-:W0:Y:S01]  /*2f70*/  @P0 LDC.64 R6, c[0x0][0x380] ;  /* 0x0000e000ff060b82 */ /* 0x001e220000000a00 */
[----:B------:R-:W-:Y:S02]  /*2f80*/  @P0 R2UR UR4, R24 ;  /* 0x00000000180402ca */ /* 0x000fe400000e0000 */
[----:B------:R-:W-:Y:S02]  /*2f90*/  @P0 R2UR UR5, R25 ;  /* 0x00000000190502ca */ /* 0x000fe400000e0000 */
[----:B0-----:R-:W-:Y:S01]  /*2fa0*/  @P0 IADD3 R4, P1, PT, R5, R6, RZ ;  /* 0x0000000605040210 */ /* 0x001fe20007f3e0ff */
[----:B------:R-:W-:-:S03]  /*2fb0*/  IMAD.MOV.U32 R6, RZ, RZ, 0x58 ;  /* 0x00000058ff067424 */ /* 0x000fc600078e00ff */
[----:B------:R-:W-:Y:S02]  /*2fc0*/  @P0 LEA.HI.X.SX32 R5, R5, R7, 0x1, P1 ;  /* 0x0000000705050211 */ /* 0x000fe400008f0eff */
[----:B------:R-:W-:-:S05]  /*2fd0*/  ISETP.NE.AND P1, PT, R0, RZ, PT ;  /* 0x000000ff0000720c */ /* 0x000fca0003f25270 */
[----:B------:R3:W-:Y:S01]  /*2fe0*/  @P0 STG.E.U8 desc[UR4][R4.64], R6 ;  /* 0x0000000604000986 */ /* 0x0007e2000c101104 */
[----:B------:R-:W-:-:S05]  /*2ff0*/  IADD3 R2, P0, PT, R2, 0x4, RZ ;  /* 0x0000000402027810 */ /* 0x000fca0007f1e0ff */
[----:B------:R-:W-:Y:S02]  /*3000*/  IMAD.X R3, RZ, RZ, R3, P0 ;  /* 0x000000ffff037224 */ /* 0x000fe400000e0603 */
[----:B------:R-:W-:Y:S06]  /*3010*/  @P1 BRA `(.L_x_34) ;  /* 0xfffffffc00c01947 */ /* 0x000fec000383ffff */
.L_x_29:
[----:B------:R-:W-:Y:S05]  /*3020*/  BSYNC.RECONVERGENT B0 ;  /* 0x0000000000007941 */ /* 0x000fea0003800200 */
.L_x_15:
[----:B-12---:R-:W-:Y:S01]  /*3030*/  MOV R0, 0x48 ;  /* 0x0000004800007802 */ /* 0x006fe20000000f00 */
[----:B---3--:R-:W-:Y:S02]  /*3040*/  IMAD.MOV.U32 R4, RZ, RZ, R22 ;  /* 0x000000ffff047224 */ /* 0x008fe400078e0016 */
[----:B------:R-:W-:Y:S01]  /*3050*/  IMAD.MOV.U32 R5, RZ, RZ, R23 ;  /* 0x000000ffff057224 */ /* 0x000fe200078e0017 */
[----:B------:R1:W2:Y:S06]  /*3060*/  LDC.64 R2, c[0x4][R0] ;  /* 0x0100000000027b82 */ /* 0x0002ac0000000a00 */
[----:B------:R-:W-:-:S07]  /*3070*/  LEPC R20, `(.L_x_35) ;  /* 0x000000001014794e */ /* 0x000fce0000000000 */
[----:B012---:R-:W-:Y:S05]  /*3080*/  CALL.ABS.NOINC R2 ;  /* 0x0000000002007343 */ /* 0x007fea0003c00000 */
.L_x_35:
[----:B------:R-:W-:Y:S05]  /*3090*/  EXIT ;  /* 0x000000000000794d */ /* 0x000fea0003800000 */
        .type           $_Z17encontrar_caminosPciiii$_Z13buscar_caminoPciiPiS0_S0_S0_ii,@function
        .size           $_Z17encontrar_caminosPciiii$_Z13buscar_caminoPciiPiS0_S0_S0_ii,(.L_x_157 - $_Z17encontrar_caminosPciiii$_Z13buscar_caminoPciiPiS0_S0_S0_ii)
$_Z17encontrar_caminosPciiii$_Z13buscar_caminoPciiPiS0_S0_S0_ii:
[----:B------:R-:W-:-:S05]  /*30a0*/  VIADD R1, R1, 0xffffff90 ;  /* 0xffffff9001017836 */ /* 0x000fca0000000000 */
[----:B------:R-:W-:Y:S04]  /*30b0*/  STL [R1+0x68], R47 ;  /* 0x0000682f01007387 */ /* 0x000fe80000100800 */
        /* <DEDUP_REMOVED lines=10> */
[----:B------:R0:W-:Y:S04]  /*3160*/  STL [R1+0x48], R31 ;  /* 0x0000481f01007387 */ /* 0x0001e80000100800 */
[----:B------:R1:W-:Y:S04]  /*3170*/  STL [R1+0x44], R30 ;  /* 0x0000441e01007387 */ /* 0x0003e80000100800 */
[----:B------:R2:W-:Y:S01]  /*3180*/  STL [R1+0x60], R45 ;  /* 0x0000602d01007387 */ /* 0x0005e20000100800 */
[----:B0-----:R-:W0:Y:S05]  /*3190*/  BMOV.32.CLEAR R31, B7 ;  /* 0x00000000071f7355 */ /* 0x001e2a0000100000 */
[----:B-1----:R-:W1:Y:S05]  /*31a0*/  BMOV.32.CLEAR R30, B6 ;  /* 0x00000000061e7355 */ /* 0x002e6a0000100000 */
[----:B------:R-:W-:Y:S01]  /*31b0*/  BSSY.RECONVERGENT B7, `(.L_x_36) ;  /* 0x0000622000077945 */ /* 0x000fe20003800200 */
[----:B------:R3:W-:Y:S01]  /*31c0*/  STL [R1+0x5c], R44 ;  /* 0x00005c2c01007387 */ /* 0x0007e20000100800 */
[----:B--2---:R-:W-:-:S03]  /*31d0*/  IMAD.MOV.U32 R45, RZ, RZ, R13 ;  /* 0x000000ffff2d7224 */ /* 0x004fc600078e000d */
[----:B------:R2:W-:Y:S04]  /*31e0*/  STL [R1+0x58], R39 ;  /* 0x0000582701007387 */ /* 0x0005e80000100800 */
[----:B------:R4:W-:Y:S01]  /*31f0*/  STL [R1+0x54], R38 ;  /* 0x0000542601007387 */ /* 0x0009e20000100800 */
[----:B---3--:R-:W-:-:S03]  /*3200*/  IMAD.MOV.U32 R44, RZ, RZ, R12 ;  /* 0x000000ffff2c7224 */ /* 0x008fc600078e000c */
[----:B------:R3:W-:Y:S01]  /*3210*/  STL [R1+0x40], R29 ;  /* 0x0000401d01007387 */ /* 0x0007e20000100800 */
[----:B--2---:R-:W-:-:S03]  /*3220*/  IMAD.MOV.U32 R39, RZ, RZ, R9 ;  /* 0x000000ffff277224 */ /* 0x004fc600078e0009 */
[----:B------:R2:W-:Y:S01]  /*3230*/  STL [R1+0x3c], R28 ;  /* 0x00003c1c01007387 */ /* 0x0005e20000100800 */
[----:B----4-:R-:W-:-:S03]  /*3240*/  IMAD.MOV.U32 R38, RZ, RZ, R8 ;  /* 0x000000ffff267224 */ /* 0x010fc600078e0008 */
        /* <DEDUP_REMOVED lines=11> */
[----:B----4-:R-:W-:Y:S02]  /*3300*/  IMAD.MOV.U32 R24, RZ, RZ, R11 ;  /* 0x000000ffff187224 */ /* 0x010fe400078e000b */
[----:B---3--:R-:W-:Y:S02]  /*3310*/  IMAD.MOV.U32 R23, RZ, RZ, R14 ;  /* 0x000000ffff177224 */ /* 0x008fe400078e000e */
[----:B--2---:R-:W-:Y:S01]  /*3320*/  IMAD.MOV.U32 R22, RZ, RZ, R15 ;  /* 0x000000ffff167224 */ /* 0x004fe200078e000f */
[----:B------:R2:W5:Y:S01]  /*3330*/  LDL R17, [R1+0x74] ;  /* 0x0000740001117983 */ /* 0x0005620000100800 */
[----:B------:R-:W3:Y:S01]  /*3340*/  LDCU UR4, c[0x0][0x2f8] ;  /* 0x00005f00ff0477ac */ /* 0x000ee20008000800 */
[----:B------:R-:W-:Y:S02]  /*3350*/  ISETP.NE.AND P0, PT, R28, R26, PT ;  /* 0x0000001a1c00720c */ /* 0x000fe40003f05270 */
[----:B------:R2:W5:Y:S01]  /*3360*/  LDL R16, [R1+0x70] ;  /* 0x0000700001107983 */ /* 0x0005620000100800 */
[----:B---3--:R-:W-:-:S02]  /*3370*/  VIADD R0, R23, -UR4 ;  /* 0x8000000417007c36 */ /* 0x008fc40008000000 */
[----:B------:R-:W-:-:S08]  /*3380*/  VIADD R19, R25, -UR4 ;  /* 0x8000000419137c36 */ /* 0x000fd00008000000 */
[----:B012---:R-:W-:Y:S05]  /*3390*/  @!P0 BRA `(.L_x_37) ;  /* 0x00000060000c8947 */ /* 0x007fea0003800000 */
[----:B------:R-:W2:Y:S01]  /*33a0*/  LDL R3, [R19] ;  /* 0x0000000013037983 */ /* 0x000ea20000100800 */
[-C--:B-----5:R-:W-:Y:S01]  /*33b0*/  IABS R6, R17.reuse ;  /* 0x0000001100067213 */ /* 0x0a0fe20000000000 */
[C---:B------:R-:W-:Y:S01]  /*33c0*/  VIADD R10, R28.reuse, 0x1 ;  /* 0x000000011c0a7836 */ /* 0x040fe20000000000 */
[----:B------:R-:W-:Y:S01]  /*33d0*/  IABS R8, R28 ;  /* 0x0000001c00087213 */ /* 0x000fe20000000000 */
[----:B------:R-:W-:Y:S01]  /*33e0*/  VIADD R18, R28, 0xffffffff ;  /* 0xffffffff1c127836 */ /* 0x000fe20000000000 */
[----:B------:R-:W0:Y:S01]  /*33f0*/  I2F.RP R2, R6 ;  /* 0x0000000600027306 */ /* 0x000e220000209400 */
[----:B------:R-:W-:Y:S01]  /*3400*/  IABS R9, R17 ;  /* 0x0000001100097213 */ /* 0x000fe20000000000 */
[----:B------:R-:W-:Y:S01]  /*3410*/  BSSY.RECONVERGENT B6, `(.L_x_38) ;  /* 0x000013f000067945 */ /* 0x000fe20003800200 */
[----:B------:R-:W-:-:S03]  /*3420*/  IABS R11, R10 ;  /* 0x0000000a000b7213 */ /* 0x000fc60000000000 */
[----:B------:R-:W-:Y:S02]  /*3430*/  BSSY.RELIABLE B0, `(.L_x_39) ;  /* 0x000011e000007945 */ /* 0x000fe40003800100 */
[----:B0-----:R-:W0:Y:S02]  /*3440*/  MUFU.RCP R2, R2 ;  /* 0x0000000200027308 */ /* 0x001e240000001000 */
[----:B0-----:R-:W-:-:S06]  /*3450*/  VIADD R4, R2, 0xffffffe ;  /* 0x0ffffffe02047836 */ /* 0x001fcc0000000000 */
[----:B------:R0:W1:Y:S02]  /*3460*/  F2I.FTZ.U32.TRUNC.NTZ R5, R4 ;  /* 0x0000000400057305 */ /* 0x000064000021f000 */
[----:B0-----:R-:W-:Y:S02]  /*3470*/  IMAD.MOV.U32 R4, RZ, RZ, RZ ;  /* 0x000000ffff047224 */ /* 0x001fe400078e00ff */
[----:B-1----:R-:W-:-:S04]  /*3480*/  IMAD.MOV R7, RZ, RZ, -R5 ;  /* 0x000000ffff077224 */ /* 0x002fc800078e0a05 */
[----:B------:R-:W-:-:S04]  /*3490*/  IMAD R7, R7, R6, RZ ;  /* 0x0000000607077224 */ /* 0x000fc800078e02ff */
[----:B------:R-:W-:-:S04]  /*34a0*/  IMAD.HI.U32 R5, R5, R7, R4 ;  /* 0x0000000705057227 */ /* 0x000fc800078e0004 */
[----:B------:R-:W-:Y:S02]  /*34b0*/  IMAD.MOV.U32 R4, RZ, RZ, R8 ;  /* 0x000000ffff047224 */ /* 0x000fe400078e0008 */
[----:B------:R-:W-:Y:S02]  /*34c0*/  IMAD.MOV.U32 R8, RZ, RZ, R11 ;  /* 0x000000ffff087224 */ /* 0x000fe400078e000b */
[----:B------:R-:W-:-:S04]  /*34d0*/  IMAD.HI.U32 R2, R5, R4, RZ ;  /* 0x0000000405027227 */ /* 0x000fc800078e00ff */
[----:B------:R-:W-:Y:S02]  /*34e0*/  IMAD.MOV R7, RZ, RZ, -R9 ;  /* 0x000000ffff077224 */ /* 0x000fe400078e0a09 */
[----:B------:R-:W-:-:S04]  /*34f0*/  IMAD.HI.U32 R5, R5, R8, RZ ;  /* 0x0000000805057227 */ /* 0x000fc800078e00ff */
[-C--:B------:R-:W-:Y:S02]  /*3500*/  IMAD R5, R5, R7.reuse, R8 ;  /* 0x0000000705057224 */ /* 0x080fe400078e0208 */
[----:B------:R-:W-:Y:S01]  /*3510*/  IMAD R2, R2, R7, R4 ;  /* 0x0000000702027224 */ /* 0x000fe200078e0204 */
[----:B------:R-:W0:Y:S02]  /*3520*/  LDC.64 R8, c[0x0][0x358] ;  /* 0x0000d600ff087b82 */ /* 0x000e240000000a00 */
[C---:B------:R-:W-:Y:S02]  /*3530*/  ISETP.GT.U32.AND P1, PT, R6.reuse, R5, PT ;  /* 0x000000050600720c */ /* 0x040fe40003f24070 */
[----:B------:R-:W-:-:S11]  /*3540*/  ISETP.GT.U32.AND P0, PT, R6, R2, PT ;  /* 0x000000020600720c */ /* 0x000fd60003f04070 */
[--C-:B------:R-:W-:Y:S01]  /*3550*/  @!P1 IMAD.IADD R5, R5, 0x1, -R6.reuse ;  /* 0x0000000105059824 */ /* 0x100fe200078e0a06 */
[----:B------:R-:W-:Y:S01]  /*3560*/  ISETP.GE.AND P1, PT, R10, RZ, PT ;  /* 0x000000ff0a00720c */ /* 0x000fe20003f26270 */
[----:B------:R-:W-:Y:S01]  /*3570*/  @!P0 IMAD.IADD R2, R2, 0x1, -R6 ;  /* 0x0000000102028824 */ /* 0x000fe200078e0a06 */
[----:B------:R-:W-:Y:S02]  /*3580*/  ISETP.GE.AND P0, PT, R28, RZ, PT ;  /* 0x000000ff1c00720c */ /* 0x000fe40003f06270 */
[C---:B------:R-:W-:Y:S02]  /*3590*/  ISETP.GT.U32.AND P3, PT, R6.reuse, R5, PT ;  /* 0x000000050600720c */ /* 0x040fe40003f64070 */
[----:B------:R-:W-:-:S11]  /*35a0*/  ISETP.GT.U32.AND P2, PT, R6, R2, PT ;  /* 0x000000020600720c */ /* 0x000fd60003f44070 */
[--C-:B------:R-:W-:Y:S02]  /*35b0*/  @!P3 IMAD.IADD R5, R5, 0x1, -R6.reuse ;  /* 0x000000010505b824 */ /* 0x100fe400078e0a06 */
[----:B------:R-:W-:Y:S01]  /*35c0*/  @!P2 IMAD.IADD R2, R2, 0x1, -R6 ;  /* 0x000000010202a824 */ /* 0x000fe200078e0a06 */
[----:B------:R-:W-:Y:S01]  /*35d0*/  ISETP.NE.AND P2, PT, R17, RZ, PT ;  /* 0x000000ff1100720c */ /* 0x000fe20003f45270 */
[----:B------:R-:W-:Y:S01]  /*35e0*/  IMAD.MOV.U32 R4, RZ, RZ, R5 ;  /* 0x000000ffff047224 */ /* 0x000fe200078e0005 */
[----:B------:R-:W-:Y:S01]  /*35f0*/  LOP3.LUT R5, RZ, R17, RZ, 0x33, !PT ;  /* 0x00000011ff057212 */ /* 0x000fe200078e33ff */
[----:B------:R-:W-:Y:S02]  /*3600*/  @!P0 IMAD.MOV R2, RZ, RZ, -R2 ;  /* 0x000000ffff028224 */ /* 0x000fe400078e0a02 */
[----:B------:R-:W-:-:S03]  /*3610*/  @!P1 IMAD.MOV R4, RZ, RZ, -R4 ;  /* 0x000000ffff049224 */ /* 0x000fc600078e0a04 */
[C---:B------:R-:W-:Y:S02]  /*3620*/  SEL R2, R5.reuse, R2, !P2 ;  /* 0x0000000205027207 */ /* 0x040fe40005000000 */
[----:B------:R-:W-:Y:S02]  /*3630*/  SEL R4, R5, R4, !P2 ;  /* 0x0000000405047207 */ /* 0x000fe40005000000 */
[----:B------:R-:W-:Y:S02]  /*3640*/  ISETP.NE.AND P0, PT, R2, RZ, PT ;  /* 0x000000ff0200720c */ /* 0x000fe40003f05270 */
[----:B------:R-:W-:Y:S02]  /*3650*/  ISETP.NE.AND P1, PT, R4, RZ, PT ;  /* 0x000000ff0400720c */ /* 0x000fe40003f25270 */
[----:B------:R-:W-:Y:S02]  /*3660*/  SEL R18, R18, 0xffffffff, P0 ;  /* 0xffffffff12127807 */ /* 0x000fe40000000000 */
[----:B------:R-:W-:-:S02]  /*3670*/  SEL R2, R10, 0xffffffff, P1 ;  /* 0xffffffff0a027807 */ /* 0x000fc40000800000 */
[----:B--2---:R-:W-:-:S13]  /*3680*/  ISETP.GE.AND P2, PT, R3, 0x1, PT ;  /* 0x000000010300780c */ /* 0x004fda0003f46270 */
[----:B0-----:R-:W-:Y:S05]  /*3690*/  @!P2 BRA `(.L_x_40) ;  /* 0x0000000c00d0a947 */ /* 0x001fea0003800000 */
[----:B------:R-:W-:Y:S01]  /*36a0*/  ISETP.GE.U32.AND P1, PT, R3, 0x10, PT ;  /* 0x000000100300780c */ /* 0x000fe20003f26070 */
[----:B------:R-:W-:Y:S01]  /*36b0*/  BSSY.RECONVERGENT B1, `(.L_x_41) ;  /* 0x0000070000017945 */ /* 0x000fe20003800200 */
[----:B------:R-:W-:Y:S01]  /*36c0*/  PLOP3.LUT P0, PT, PT, PT, PT, 0x80, 0x8 ;  /* 0x000000000008781c */ /* 0x000fe20003f0f070 */
[----:B------:R-:W-:-:S10]  /*36d0*/  IMAD.MOV.U32 R7, RZ, RZ, RZ ;  /* 0x000000ffff077224 */ /* 0x000fd400078e00ff */
[----:B------:R-:W-:Y:S05]  /*36e0*/  @!P1 BRA `(.L_x_42) ;  /* 0x0000000400b09947 */ /* 0x000fea0003800000 */
[----:B------:R-:W-:Y:S02]  /*36f0*/  IADD3 R4, P1, PT, R38, 0x20, RZ ;  /* 0x0000002026047810 */ /* 0x000fe40007f3e0ff */
[----:B------:R-:W-:Y:S02]  /*3700*/  LOP3.LUT R7, R3, 0x7ffffff0, RZ, 0xc0, !PT ;  /* 0x7ffffff003077812 */ /* 0x000fe400078ec0ff */
[----:B------:R-:W-:Y:S01]  /*3710*/  PLOP3.LUT P0, PT, PT, PT, PT, 0x80, 0x8 ;  /* 0x000000000008781c */ /* 0x000fe20003f0f070 */
[----:B------:R-:W-:Y:S02]  /*3720*/  IMAD.X R5, RZ, RZ, R39, P1 ;  /* 0x000000ffff057224 */ /* 0x000fe400008e0627 */
[----:B------:R-:W-:-:S10]  /*3730*/  IMAD.MOV R6, RZ, RZ, -R7 ;  /* 0x000000ffff067224 */ /* 0x000fd400078e0a07 */
.L_x_45:
        /* <DEDUP_REMOVED lines=99> */
.L_x_44:
[----:B------:R-:W-:Y:S05]  /*3d70*/  BSYNC.RECONVERGENT B2 ;  /* 0x0000000000027941 */ /* 0x000fea0003800200 */
.L_x_43:
[----:B------:R-:W-:-:S05]  /*3d80*/  IADD3 R4, P1, PT, R4, 0x40, RZ ;  /* 0x0000004004047810 */ /* 0x000fca0007f3e0ff */
[----:B------:R-:W-:Y:S01]  /*3d90*/  IMAD.X R5, RZ, RZ, R5, P1 ;  /* 0x000000ffff057224 */ /* 0x000fe200008e0605 */
[----:B------:R-:W-:Y:S07]  /*3da0*/  @P2 BRA `(.L_x_45) ;  /* 0xfffffff800642947 */ /* 0x000fee000383ffff */
.L_x_42:
[----:B------:R-:W-:Y:S05]  /*3db0*/  BSYNC.RECONVERGENT B1 ;  /* 0x0000000000017941 */ /* 0x000fea0003800200 */
.L_x_41:
[----:B------:R-:W-:Y:S01]  /*3dc0*/  LOP3.LUT P1, R4, R3, 0xf, RZ, 0xc0, !PT ;  /* 0x0000000f03047812 */ /* 0x000fe2000782c0ff */
[----:B------:R-:W-:-:S12]  /*3dd0*/  BSSY.RELIABLE B1, `(.L_x_46) ;  /* 0x000007c000017945 */ /* 0x000fd80003800100 */
[----:B------:R-:W-:Y:S05]  /*3de0*/  @!P1 BRA `(.L_x_47) ;  /* 0x0000000400e89947 */ /* 0x000fea0003800000 */
[----:B------:R-:W-:Y:S01]  /*3df0*/  ISETP.GE.U32.AND P1, PT, R4, 0x8, PT ;  /* 0x000000080400780c */ /* 0x000fe20003f26070 */
[----:B------:R-:W-:-:S12]  /*3e00*/  BSSY.RECONVERGENT B2, `(.L_x_48) ;  /* 0x0000036000027945 */ /* 0x000fd80003800200 */
        /* <DEDUP_REMOVED lines=51> */
.L_x_51:
[----:B------:R-:W-:Y:S05]  /*4140*/  BSYNC.RECONVERGENT B3 ;  /* 0x0000000000037941 */ /* 0x000fea0003800200 */
.L_x_50:
[----:B------:R-:W-:-:S07]  /*4150*/  VIADD R7, R7, 0x8 ;  /* 0x0000000807077836 */ /* 0x000fce0000000000 */
.L_x_49:
[----:B------:R-:W-:Y:S05]  /*4160*/  BSYNC.RECONVERGENT B2 ;  /* 0x0000000000027941 */ /* 0x000fea0003800200 */
.L_x_48:
[----:B------:R-:W-:-:S13]  /*4170*/  LOP3.LUT P1, R4, R3, 0x7, RZ, 0xc0, !PT ;  /* 0x0000000703047812 */ /* 0x000fda000782c0ff */
        /* <DEDUP_REMOVED lines=30> */
.L_x_55:
[----:B------:R-:W-:Y:S05]  /*4360*/  BSYNC.RECONVERGENT B3 ;  /* 0x0000000000037941 */ /* 0x000fea0003800200 */
.L_x_54:
[----:B------:R-:W-:-:S07]  /*4370*/  VIADD R7, R7, 0x4 ;  /* 0x0000000407077836 */ /* 0x000fce0000000000 */
.L_x_53:
[----:B------:R-:W-:Y:S05]  /*4380*/  BSYNC.RECONVERGENT B2 ;  /* 0x0000000000027941 */ /* 0x000fea0003800200 */
.L_x_52:
[----:B------:R-:W-:-:S13]  /*4390*/  LOP3.LUT P1, R6, R3, 0x3, RZ, 0xc0, !PT ;  /* 0x0000000303067812 */ /* 0x000fda000782c0ff */
[----:B------:R-:W-:Y:S05]  /*43a0*/  @!P1 BRA `(.L_x_47) ;  /* 0x0000000000789947 */ /* 0x000fea0003800000 */
[----:B------:R-:W-:Y:S01]  /*43b0*/  PLOP3.LUT P1, PT, P0, PT, PT, 0x8, 0x80 ;  /* 0x000000000080781c */ /* 0x000fe2000072e170 */
[----:B------:R-:W-:Y:S01]  /*43c0*/  BSSY.RECONVERGENT B2, `(.L_x_56) ;  /* 0x0000009000027945 */ /* 0x000fe20003800200 */
[----:B------:R-:W-:Y:S01]  /*43d0*/  ISETP.NE.AND P2, PT, R6, 0x1, PT ;  /* 0x000000010600780c */ /* 0x000fe20003f45270 */
[----:B------:R-:W-:Y:S01]  /*43e0*/  IMAD.WIDE.U32 R4, R7, 0x4, R38 ;  /* 0x0000000407047825 */ /* 0x000fe200078e0026 */
[----:B------:R-:W-:-:S09]  /*43f0*/  PLOP3.LUT P0, PT, PT, PT, PT, 0x8, 0x80 ;  /* 0x000000000080781c */ /* 0x000fd20003f0e170 */
[----:B------:R-:W-:Y:S05]  /*4400*/  @P1 BRA `(.L_x_57) ;  /* 0x0000000000101947 */ /* 0x000fea0003800000 */
[----:B------:R-:W-:Y:S02]  /*4410*/  R2UR UR4, R8 ;  /* 0x00000000080472ca */ /* 0x000fe400000e0000 */
[----:B------:R-:W-:-:S13]  /*4420*/  R2UR UR5, R9 ;  /* 0x00000000090572ca */ /* 0x000fda00000e0000 */
[----:B------:R-:W2:Y:S02]  /*4430*/  LD.E R7, desc[UR4][R4.64] ;  /* 0x0000000404077980 */ /* 0x000ea4000c101900 */
[----:B--2---:R-:W-:-:S13]  /*4440*/  ISETP.NE.AND P0, PT, R7, R28, PT ;  /* 0x0000001c0700720c */ /* 0x004fda0003f05270 */
.L_x_57:
[----:B------:R-:W-:Y:S05]  /*4450*/  BSYNC.RECONVERGENT B2 ;  /* 0x0000000000027941 */ /* 0x000fea0003800200 */
.L_x_56:
[----:B------:R-:W-:Y:S05]  /*4460*/  @!P2 BRA `(.L_x_47) ;  /* 0x000000000048a947 */ /* 0x000fea0003800000 */
[----:B------:R-:W-:Y:S01]  /*4470*/  PLOP3.LUT P1, PT, P0, PT, PT, 0x8, 0x80 ;  /* 0x000000000080781c */ /* 0x000fe2000072e170 */
[----:B------:R-:W-:Y:S01]  /*4480*/  BSSY.RECONVERGENT B2, `(.L_x_58) ;  /* 0x0000008000027945 */ /* 0x000fe20003800200 */
[----:B------:R-:W-:Y:S02]  /*4490*/  ISETP.NE.AND P2, PT, R6, 0x2, PT ;  /* 0x000000020600780c */ /* 0x000fe40003f45270 */
[----:B------:R-:W-:-:S09]  /*44a0*/  PLOP3.LUT P0, PT, PT, PT, PT, 0x8, 0x80 ;  /* 0x000000000080781c */ /* 0x000fd20003f0e170 */
[----:B------:R-:W-:Y:S05]  /*44b0*/  @P1 BRA `(.L_x_59) ;  /* 0x0000000000101947 */ /* 0x000fea0003800000 */
[----:B------:R-:W-:Y:S02]  /*44c0*/  R2UR UR4, R8 ;  /* 0x00000000080472ca */ /* 0x000fe400000e0000 */
[----:B------:R-:W-:-:S13]  /*44d0*/  R2UR UR5, R9 ;  /* 0x00000000090572ca */ /* 0x000fda00000e0000 */
[----:B------:R-:W2:Y:S02]  /*44e0*/  LD.E R7, desc[UR4][R4.64+0x4] ;  /* 0x0000040404077980 */ /* 0x000ea4000c101900 */
[----:B--2---:R-:W-:-:S13]  /*44f0*/  ISETP.NE.AND P0, PT, R7, R28, PT ;  /* 0x0000001c0700720c */ /* 0x004fda0003f05270 */
.L_x_59:
[----:B------:R-:W-:Y:S05]  /*4500*/  BSYNC.RECONVERGENT B2 ;  /* 0x0000000000027941 */ /* 0x000fea0003800200 */
.L_x_58:
[----:B------:R-:W-:Y:S05]  /*4510*/  @!P2 BRA `(.L_x_47) ;  /* 0x00000000001ca947 */ /* 0x000fea0003800000 */
[----:B------:R-:W-:Y:S05]  /*4520*/  @!P0 BREAK.RELIABLE B1 ;  /* 0x0000000000018942 */ /* 0x000fea0003800100 */
[----:B------:R-:W-:Y:S05]  /*4530*/  @!P0 BREAK.RELIABLE B0 ;  /* 0x0000000000008942 */ /* 0x000fea0003800100 */
[----:B------:R-:W-:Y:S05]  /*4540*/  @!P0 BRA `(.L_x_60) ;  /* 0x0000000000ac8947 */ /* 0x000fea0003800000 */
[----:B------:R-:W-:Y:S02]  /*4550*/  R2UR UR4, R8 ;  /* 0x00000000080472ca */ /* 0x000fe400000e0000 */
[----:B------:R-:W-:-:S13]  /*4560*/  R2UR UR5, R9 ;  /* 0x00000000090572ca */ /* 0x000fda00000e0000 */
[----:B------:R-:W2:Y:S02]  /*4570*/  LD.E R5, desc[UR4][R4.64+0x8] ;  /* 0x0000080404057980 */ /* 0x000ea4000c101900 */
[----:B--2---:R-:W-:-:S13]  /*4580*/  ISETP.NE.AND P0, PT, R5, R28, PT ;  /* 0x0000001c0500720c */ /* 0x004fda0003f05270 */
.L_x_47:
[----:B------:R-:W-:Y:S05]  /*4590*/  BSYNC.RELIABLE B1 ;  /* 0x0000000000017941 */ /* 0x000fea0003800100 */
.L_x_46:
[----:B------:R-:W-:-:S13]  /*45a0*/  ISETP.NE.AND P1, PT, R28, -0x1, PT ;  /* 0xffffffff1c00780c */ /* 0x000fda0003f25270 */
[----:B------:R-:W-:Y:S05]  /*45b0*/  @P0 BRA P1, `(.L_x_61) ;  /* 0x0000000000140947 */ /* 0x000fea0000800000 */
[----:B------:R-:W-:Y:S05]  /*45c0*/  BREAK.RELIABLE B0 ;  /* 0x0000000000007942 */ /* 0x000fea0003800100 */
[----:B------:R-:W-:Y:S05]  /*45d0*/  BRA `(.L_x_60) ;  /* 0x0000000000887947 */ /* 0x000fea0003800000 */
.L_x_40:
[----:B------:R-:W-:-:S13]  /*45e0*/  ISETP.NE.AND P0, PT, R28, -0x1, PT ;  /* 0xffffffff1c00780c */ /* 0x000fda0003f05270 */
[----:B------:R-:W-:Y:S05]  /*45f0*/  @!P0 BREAK.RELIABLE B0 ;  /* 0x0000000000008942 */ /* 0x000fea0003800100 */
[----:B------:R-:W-:Y:S05]  /*4600*/  @!P0 BRA `(.L_x_60) ;  /* 0x00000000007c8947 */ /* 0x000fea0003800000 */
.L_x_61:
[----:B------:R-:W-:Y:S05]  /*4610*/  BSYNC.RELIABLE B0 ;  /* 0x0000000000007941 */ /* 0x000fea0003800100 */
.L_x_39:
[----:B------:R-:W-:Y:S01]  /*4620*/  R2UR UR4, R8 ;  /* 0x00000000080472ca */ /* 0x000fe200000e0000 */
[----:B------:R-:W-:Y:S01]  /*4630*/  IMAD.WIDE R4, R3, 0x4, R38 ;  /* 0x0000000403047825 */ /* 0x000fe200078e0226 */
[----:B------:R-:W-:-:S13]  /*4640*/  R2UR UR5, R9 ;  /* 0x00000000090572ca */ /* 0x000fda00000e0000 */
[----:B------:R0:W-:Y:S04]  /*4650*/  ST.E desc[UR4][R4.64], R28 ;  /* 0x0000001c04007985 */ /* 0x0001e8000c101904 */
[----:B------:R-:W2:Y:S02]  /*4660*/  LDL R6, [R19] ;  /* 0x0000000013067983 */ /* 0x000ea40000100800 */
[----:B--2---:R-:W-:-:S05]  /*4670*/  VIADD R6, R6, 0x1 ;  /* 0x0000000106067836 */ /* 0x004fca0000000000 */
[----:B------:R1:W-:Y:S04]  /*4680*/  STL [R19], R6 ;  /* 0x0000000613007387 */ /* 0x0003e80000100800 */
[----:B------:R-:W2:Y:S02]  /*4690*/  LDL R11, [R0] ;  /* 0x00000000000b7983 */ /* 0x000ea40000100800 */
[----:B--2---:R-:W-:-:S05]  /*46a0*/  IMAD.WIDE R10, R11, 0x4, R44 ;  /* 0x000000040b0a7825 */ /* 0x004fca00078e022c */
[----:B------:R2:W-:Y:S04]  /*46b0*/  ST.E desc[UR4][R10.64], R28 ;  /* 0x0000001c0a007985 */ /* 0x0005e8000c101904 */
[----:B------:R-:W3:Y:S01]  /*46c0*/  LDL R3, [R0] ;  /* 0x0000000000037983 */ /* 0x000ee20000100800 */
[----:B0-----:R-:W-:Y:S01]  /*46d0*/  IMAD.MOV.U32 R4, RZ, RZ, R29 ;  /* 0x000000ffff047224 */ /* 0x001fe200078e001d */
[----:B------:R-:W-:Y:S01]  /*46e0*/  MOV R20, 0x47f0 ;  /* 0x000047f000147802 */ /* 0x000fe20000000f00 */
[----:B------:R-:W-:Y:S02]  /*46f0*/  IMAD.MOV.U32 R5, RZ, RZ, R27 ;  /* 0x000000ffff057224 */ /* 0x000fe400078e001b */
[----:B-1----:R-:W-:Y:S02]  /*4700*/  IMAD.MOV.U32 R6, RZ, RZ, R28 ;  /* 0x000000ffff067224 */ /* 0x002fe400078e001c */
[----:B------:R-:W-:-:S02]  /*4710*/  IMAD.MOV.U32 R7, RZ, RZ, R26 ;  /* 0x000000ffff077224 */ /* 0x000fc400078e001a */
[----:B------:R-:W-:Y:S02]  /*4720*/  IMAD.MOV.U32 R8, RZ, RZ, R38 ;  /* 0x000000ffff087224 */ /* 0x000fe400078e0026 */
[----:B------:R-:W-:Y:S02]  /*4730*/  IMAD.MOV.U32 R9, RZ, RZ, R39 ;  /* 0x000000ffff097224 */ /* 0x000fe400078e0027 */
[----:B--2---:R-:W-:Y:S02]  /*4740*/  IMAD.MOV.U32 R10, RZ, RZ, R25 ;  /* 0x000000ffff0a7224 */ /* 0x004fe400078e0019 */
[----:B------:R-:W-:Y:S02]  /*4750*/  IMAD.MOV.U32 R11, RZ, RZ, R24 ;  /* 0x000000ffff0b7224 */ /* 0x000fe400078e0018 */
[----:B------:R-:W-:Y:S02]  /*4760*/  IMAD.MOV.U32 R12, RZ, RZ, R44 ;  /* 0x000000ffff0c7224 */ /* 0x000fe400078e002c */
[----:B------:R-:W-:-:S02]  /*4770*/  IMAD.MOV.U32 R13, RZ, RZ, R45 ;  /* 0x000000ffff0d7224 */ /* 0x000fc400078e002d */
[----:B------:R-:W-:Y:S02]  /*4780*/  IMAD.MOV.U32 R14, RZ, RZ, R23 ;  /* 0x000000ffff0e7224 */ /* 0x000fe400078e0017 */
[----:B------:R-:W-:Y:S02]  /*4790*/  IMAD.MOV.U32 R15, RZ, RZ, R22 ;  /* 0x000000ffff0f7224 */ /* 0x000fe400078e0016 */
[----:B------:R-:W-:Y:S02]  /*47a0*/  IMAD.MOV.U32 R21, RZ, RZ, 0x0 ;  /* 0x00000000ff157424 */ /* 0x000fe400078e00ff */
[----:B---3--:R-:W-:-:S05]  /*47b0*/  VIADD R3, R3, 0x1 ;  /* 0x0000000103037836 */ /* 0x008fca0000000000 */
[----:B------:R0:W-:Y:S04]  /*47c0*/  STL [R0], R3 ;  /* 0x0000000300007387 */ /* 0x0001e80000100800 */
[----:B------:R0:W-:Y:S02]  /*47d0*/  STL.64 [R1], R16 ;  /* 0x0000001001007387 */ /* 0x0001e40000100a00 */
[----:B0-----:R-:W-:Y:S05]  /*47e0*/  CALL.REL.NOINC `($_Z17encontrar_caminosPciiii$_Z13buscar_caminoPciiPiS0_S0_S0_ii) ;  /* 0xffffffe8002c7944 */ /* 0x001fea0003c3ffff */
[----:B------:R0:W5:Y:S02]  /*47f0*/  LDL R3, [R19] ;  /* 0x0000000013037983 */ /* 0x0001640000100800 */
.L_x_60:
[----:B------:R-:W-:Y:S05]  /*4800*/  BSYNC.RECONVERGENT B6 ;  /* 0x0000000000067941 */ /* 0x000fea0003800200 */
.L_x_38:
[----:B------:R-:W1:Y:S01]  /*4810*/  LDC.64 R10, c[0x0][0x358] ;  /* 0x0000d600ff0a7b82 */ /* 0x000e620000000a00 */
[----:B-----5:R-:W-:Y:S01]  /*4820*/  ISETP.GE.AND P0, PT, R3, 0x1, PT ;  /* 0x000000010300780c */ /* 0x020fe20003f06270 */
[----:B------:R-:W-:Y:S01]  /*4830*/  BSSY.RECONVERGENT B6, `(.L_x_62) ;  /* 0x000012f000067945 */ /* 0x000fe20003800200 */
[----:B------:R-:W-:-:S03]  /*4840*/  IADD3 R36, P1, PT, R29, R28, RZ ;  /* 0x0000001c1d247210 */ /* 0x000fc60007f3e0ff */
[----:B------:R-:W-:Y:S01]  /*4850*/  BSSY.RELIABLE B0, `(.L_x_63) ;  /* 0x00000fe000007945 */ /* 0x000fe20003800100 */
[C---:B------:R-:W-:Y:S01]  /*4860*/  IMAD.IADD R8, R28.reuse, 0x1, -R17 ;  /* 0x000000011c087824 */ /* 0x040fe200078e0a11 */
[C---:B------:R-:W-:Y:S01]  /*4870*/  VIADDMNMX R0, R28.reuse, -R17, 0xffffffff, !PT ;  /* 0xffffffff1c007446 */ /* 0x040fe20007800911 */
[----:B------:R-:W-:Y:S01]  /*4880*/  IMAD.MOV.U32 R4, RZ, RZ, R38 ;  /* 0x000000ffff047224 */ /* 0x000fe200078e0026 */
[----:B------:R-:W-:Y:S01]  /*4890*/  LEA.HI.X.SX32 R37, R28, R27, 0x1, P1 ;  /* 0x0000001b1c257211 */ /* 0x000fe200008f0eff */
[----:B------:R-:W-:-:S03]  /*48a0*/  IMAD.MOV.U32 R5, RZ, RZ, R39 ;  /* 0x000000ffff057224 */ /* 0x000fc600078e0027 */
[----:B------:R-:W-:Y:S05]  /*48b0*/  @!P0 BRA `(.L_x_64) ;  /* 0x0000000c00d08947 */ /* 0x000fea0003800000 */
        /* <DEDUP_REMOVED lines=10> */
.L_x_69:
[----:B------:R-:W-:Y:S01]  /*4960*/  PLOP3.LUT P1, PT, P0, PT, PT, 0x8, 0x80 ;  /* 0x000000000080781c */ /* 0x000fe2000072e170 */
[----:B------:R-:W-:Y:S01]  /*4970*/  VIADD R12, R12, 0x10 ;  /* 0x000000100c0c7836 */ /* 0x000fe20000000000 */
[----:B------:R-:W-:Y:S01]  /*4980*/  BSSY.RECONVERGENT B2, `(.L_x_67) ;  /* 0x0000061000027945 */ /* 0x000fe20003800200 */
[----:B------:R-:W-:-:S03]  /*4990*/  PLOP3.LUT P0, PT, PT, PT, PT, 0x8, 0x80 ;  /* 0x000000000080781c */ /* 0x000fc60003f0e170 */
[----:B------:R-:W-:-:S07]  /*49a0*/  ISETP.NE.AND P2, PT, R12, RZ, PT ;  /* 0x000000ff0c00720c */ /* 0x000fce0003f45270 */
[----:B------:R-:W-:Y:S06]  /*49b0*/  @P1 BRA `(.L_x_68) ;  /* 0x0000000400741947 */ /* 0x000fec0003800000 */
[----:B-1----:R-:W-:Y:S02]  /*49c0*/  R2UR UR4, R10 ;  /* 0x000000000a0472ca */ /* 0x002fe400000e0000 */
        /* <DEDUP_REMOVED lines=92> */
.L_x_68:
[----:B------:R-:W-:Y:S05]  /*4f90*/  BSYNC.RECONVERGENT B2 ;  /* 0x0000000000027941 */ /* 0x000fea0003800200 */
.L_x_67:
[----:B------:R-:W-:-:S05]  /*4fa0*/  IADD3 R6, P1, PT, R6, 0x40, RZ ;  /* 0x0000004006067810 */ /* 0x000fca0007f3e0ff */
[----:B------:R-:W-:Y:S01]  /*4fb0*/  IMAD.X R7, RZ, RZ, R7, P1 ;  /* 0x000000ffff077224 */ /* 0x000fe200008e0607 */
[----:B------:R-:W-:Y:S07]  /*4fc0*/  @P2 BRA `(.L_x_69) ;  /* 0xfffffff800642947 */ /* 0x000fee000383ffff */
.L_x_66:
[----:B------:R-:W-:Y:S05]  /*4fd0*/  BSYNC.RECONVERGENT B1 ;  /* 0x0000000000017941 */ /* 0x000fea0003800200 */
.L_x_65:
        /* <DEDUP_REMOVED lines=10> */
[----:B-1----:R-:W-:Y:S01]  /*5080*/  R2UR UR4, R10 ;  /* 0x000000000a0472ca */ /* 0x002fe200000e0000 */
        /* <DEDUP_REMOVED lines=45> */
.L_x_75:
[----:B------:R-:W-:Y:S05]  /*5360*/  BSYNC.RECONVERGENT B3 ;  /* 0x0000000000037941 */ /* 0x000fea0003800200 */
.L_x_74:
[----:B------:R-:W-:-:S07]  /*5370*/  VIADD R9, R9, 0x8 ;  /* 0x0000000809097836 */ /* 0x000fce0000000000 */
.L_x_73:
[----:B------:R-:W-:Y:S05]  /*5380*/  BSYNC.RECONVERGENT B2 ;  /* 0x0000000000027941 */ /* 0x000fea0003800200 */
.L_x_72:
        /* <DEDUP_REMOVED lines=31> */
.L_x_79:
[----:B------:R-:W-:Y:S05]  /*5580*/  BSYNC.RECONVERGENT B3 ;  /* 0x0000000000037941 */ /* 0x000fea0003800200 */
.L_x_78:
[----:B------:R-:W-:-:S07]  /*5590*/  VIADD R9, R9, 0x4 ;  /* 0x0000000409097836 */ /* 0x000fce0000000000 */
.L_x_77:
[----:B------:R-:W-:Y:S05]  /*55a0*/  BSYNC.RECONVERGENT B2 ;  /* 0x0000000000027941 */ /* 0x000fea0003800200 */
.L_x_76:
        /* <DEDUP_REMOVED lines=8> */
[----:B-1----:R-:W-:Y:S02]  /*5630*/  R2UR UR4, R10 ;  /* 0x000000000a0472ca */ /* 0x002fe400000e0000 */
[----:B------:R-:W-:-:S13]  /*5640*/  R2UR UR5, R11 ;  /* 0x000000000b0572ca */ /* 0x000fda00000e0000 */
[----:B------:R-:W2:Y:S02]  /*5650*/  LD.E R9, desc[UR4][R6.64] ;  /* 0x0000000406097980 */ /* 0x000ea4000c101900 */
[----:B--2---:R-:W-:-:S13]  /*5660*/  ISETP.NE.AND P0, PT, R9, R0, PT ;  /* 0x000000000900720c */ /* 0x004fda0003f05270 */
.L_x_81:
[----:B------:R-:W-:Y:S05]  /*5670*/  BSYNC.RECONVERGENT B2 ;  /* 0x0000000000027941 */ /* 0x000fea0003800200 */
.L_x_80:
[----:B------:R-:W-:Y:S05]  /*5680*/  @!P2 BRA `(.L_x_71) ;  /* 0x000000000048a947 */ /* 0x000fea0003800000 */
[----:B------:R-:W-:Y:S01]  /*5690*/  PLOP3.LUT P1, PT, P0, PT, PT, 0x8, 0x80 ;  /* 0x000000000080781c */ /* 0x000fe2000072e170 */
[----:B------:R-:W-:Y:S01]  /*56a0*/  BSSY.RECONVERGENT B2, `(.L_x_82) ;  /* 0x0000008000027945 */ /* 0x000fe20003800200 */
[----:B------:R-:W-:Y:S02]  /*56b0*/  ISETP.NE.AND P2, PT, R12, 0x2, PT ;  /* 0x000000020c00780c */ /* 0x000fe40003f45270 */
[----:B------:R-:W-:-:S09]  /*56c0*/  PLOP3.LUT P0, PT, PT, PT, PT, 0x8, 0x80 ;  /* 0x000000000080781c */ /* 0x000fd20003f0e170 */
[----:B------:R-:W-:Y:S05]  /*56d0*/  @P1 BRA `(.L_x_83) ;  /* 0x0000000000101947 */ /* 0x000fea0003800000 */
[----:B-1----:R-:W-:Y:S02]  /*56e0*/  R2UR UR4, R10 ;  /* 0x000000000a0472ca */ /* 0x002fe400000e0000 */
[----:B------:R-:W-:-:S13]  /*56f0*/  R2UR UR5, R11 ;  /* 0x000000000b0572ca */ /* 0x000fda00000e0000 */
[----:B------:R-:W2:Y:S02]  /*5700*/  LD.E R9, desc[UR4][R6.64+0x4] ;  /* 0x0000040406097980 */ /* 0x000ea4000c101900 */
[----:B--2---:R-:W-:-:S13]  /*5710*/  ISETP.NE.AND P0, PT, R9, R0, PT ;  /* 0x000000000900720c */ /* 0x004fda0003f05270 */
.L_x_83:
[----:B------:R-:W-:Y:S05]  /*5720*/  BSYNC.RECONVERGENT B2 ;  /* 0x0000000000027941 */ /* 0x000fea0003800200 */
.L_x_82:
[----:B------:R-:W-:Y:S05]  /*5730*/  @!P2 BRA `(.L_x_71) ;  /* 0x00000000001ca947 */ /* 0x000fea0003800000 */
[----:B------:R-:W-:Y:S05]  /*5740*/  @!P0 BREAK.RELIABLE B1 ;  /* 0x0000000000018942 */ /* 0x000fea0003800100 */
[----:B------:R-:W-:Y:S05]  /*5750*/  @!P0 BREAK.RELIABLE B0 ;  /* 0x0000000000008942 */ /* 0x000fea0003800100 */
[----:B------:R-:W-:Y:S05]  /*5760*/  @!P0 BRA `(.L_x_84) ;  /* 0x0000000000ec8947 */ /* 0x000fea0003800000 */
[----:B-1----:R-:W-:Y:S02]  /*5770*/  R2UR UR4, R10 ;  /* 0x000000000a0472ca */ /* 0x002fe400000e0000 */
[----:B------:R-:W-:-:S13]  /*5780*/  R2UR UR5, R11 ;  /* 0x000000000b0572ca */ /* 0x000fda00000e0000 */
[----:B------:R-:W2:Y:S02]  /*5790*/  LD.E R7, desc[UR4][R6.64+0x8] ;  /* 0x0000080406077980 */ /* 0x000ea4000c101900 */
[----:B--2---:R-:W-:-:S13]  /*57a0*/  ISETP.NE.AND P0, PT, R7, R0, PT ;  /* 0x000000000700720c */ /* 0x004fda0003f05270 */
.L_x_71:
[----:B------:R-:W-:Y:S05]  /*57b0*/  BSYNC.RELIABLE B1 ;  /* 0x0000000000017941 */ /* 0x000fea0003800100 */
.L_x_70:
[----:B------:R-:W-:-:S13]  /*57c0*/  ISETP.GT.AND P1, PT, R8, -0x1, PT ;  /* 0xffffffff0800780c */ /* 0x000fda0003f24270 */
[----:B------:R-:W-:Y:S05]  /*57d0*/  @P0 BRA P1, `(.L_x_85) ;  /* 0x0000000000140947 */ /* 0x000fea0000800000 */
[----:B------:R-:W-:Y:S05]  /*57e0*/  BREAK.RELIABLE B0 ;  /* 0x0000000000007942 */ /* 0x000fea0003800100 */
[----:B------:R-:W-:Y:S05]  /*57f0*/  BRA `(.L_x_84) ;  /* 0x0000000000c87947 */ /* 0x000fea0003800000 */
.L_x_64:
[----:B------:R-:W-:-:S13]  /*5800*/  ISETP.GE.AND P0, PT, R8, RZ, PT ;  /* 0x000000ff0800720c */ /* 0x000fda0003f06270 */
[----:B------:R-:W-:Y:S05]  /*5810*/  @!P0 BREAK.RELIABLE B0 ;  /* 0x0000000000008942 */ /* 0x000fea0003800100 */
[----:B------:R-:W-:Y:S05]  /*5820*/  @!P0 BRA `(.L_x_84) ;  /* 0x0000000000bc8947 */ /* 0x000fea0003800000 */
.L_x_85:
[----:B------:R-:W-:Y:S05]  /*5830*/  BSYNC.RELIABLE B0 ;  /* 0x0000000000007941 */ /* 0x000fea0003800100 */
.L_x_63:
[C---:B-1----:R-:W-:Y:S01]  /*5840*/  R2UR UR4, R10.reuse ;  /* 0x000000000a0472ca */ /* 0x042fe200000e0000 */
[----:B------:R-:W-:Y:S01]  /*5850*/  IMAD.WIDE R6, R3, 0x4, R4 ;  /* 0x0000000403067825 */ /* 0x000fe200078e0204 */
[C---:B------:R-:W-:Y:S02]  /*5860*/  R2UR UR5, R11.reuse ;  /* 0x000000000b0572ca */ /* 0x040fe400000e0000 */
[----:B------:R-:W-:Y:S02]  /*5870*/  R2UR UR6, R10 ;  /* 0x000000000a0672ca */ /* 0x000fe400000e0000 */
[----:B------:R-:W-:Y:S02]  /*5880*/  R2UR UR7, R11 ;  /* 0x000000000b0772ca */ /* 0x000fe400000e0000 */
[----:B------:R-:W-:-:S07]  /*5890*/  IADD3 R4, P0, PT, R0, R29, RZ ;  /* 0x0000001d00047210 */ /* 0x000fce0007f1e0ff */
[----:B------:R2:W-:Y:S04]  /*58a0*/  ST.E desc[UR4][R6.64], R0 ;  /* 0x0000000006007985 */ /* 0x0005e8000c101904 */
[----:B------:R-:W3:Y:S01]  /*58b0*/  LDL R3, [R19] ;  /* 0x0000000013037983 */ /* 0x000ee20000100800 */
[----:B------:R-:W-:-:S03]  /*58c0*/  LEA.HI.X.SX32 R5, R0, R27, 0x1, P0 ;  /* 0x0000001b00057211 */ /* 0x000fc600000f0eff */
[----:B------:R-:W4:Y:S04]  /*58d0*/  LDG.E.U8 R8, desc[UR4][R36.64] ;  /* 0x0000000424087981 */ /* 0x000f28000c1e1100 */
[----:B------:R-:W4:Y:S01]  /*58e0*/  LDG.E.U8 R5, desc[UR6][R4.64] ;  /* 0x0000000604057981 */ /* 0x000f22000c1e1100 */
[----:B---3--:R-:W-:-:S05]  /*58f0*/  VIADD R3, R3, 0x1 ;  /* 0x0000000103037836 */ /* 0x008fca0000000000 */
[----:B------:R2:W-:Y:S01]  /*5900*/  STL [R19], R3 ;  /* 0x0000000313007387 */ /* 0x0005e20000100800 */
[----:B----4-:R-:W-:-:S13]  /*5910*/  ISETP.NE.AND P0, PT, R8, R5, PT ;  /* 0x000000050800720c */ /* 0x010fda0003f05270 */
[----:B--2---:R-:W-:Y:S05]  /*5920*/  @P0 BRA `(.L_x_84) ;  /* 0x00000000007c0947 */ /* 0x004fea0003800000 */
[----:B------:R-:W1:Y:S02]  /*5930*/  LDCU UR4, c[0x0][0x2f8] ;  /* 0x00005f00ff0477ac */ /* 0x000e640008000800 */
[----:B-1----:R-:W-:-:S05]  /*5940*/  VIADD R14, R23, -UR4 ;  /* 0x80000004170e7c36 */ /* 0x002fca0008000000 */
[----:B------:R-:W2:Y:S01]  /*5950*/  LDL R3, [R14] ;  /* 0x000000000e037983 */ /* 0x000ea20000100800 */
[----:B------:R-:W-:Y:S01]  /*5960*/  R2UR UR4, R10 ;  /* 0x000000000a0472ca */ /* 0x000fe200000e0000 */
[----:B------:R-:W-:Y:S01]  /*5970*/  IMAD.MOV.U32 R10, RZ, RZ, R44 ;  /* 0x000000ffff0a7224 */ /* 0x000fe200078e002c */
[----:B------:R-:W-:Y:S01]  /*5980*/  R2UR UR5, R11 ;  /* 0x000000000b0572ca */ /* 0x000fe200000e0000 */
[----:B------:R-:W-:Y:S02]  /*5990*/  IMAD.MOV.U32 R11, RZ, RZ, R45 ;  /* 0x000000ffff0b7224 */ /* 0x000fe400078e002d */
[----:B--2---:R-:W-:-:S10]  /*59a0*/  IMAD.WIDE R10, R3, 0x4, R10 ;  /* 0x00000004030a7825 */ /* 0x004fd400078e020a */
[----:B------:R1:W-:Y:S04]  /*59b0*/  ST.E desc[UR4][R10.64], R0 ;  /* 0x000000000a007985 */ /* 0x0003e8000c101904 */
[----:B------:R-:W2:Y:S01]  /*59c0*/  LDL R3, [R14] ;  /* 0x000000000e037983 */ /* 0x000ea20000100800 */
[----:B------:R-:W-:Y:S01]  /*59d0*/  IMAD.MOV.U32 R6, RZ, RZ, R0 ;  /* 0x000000ffff067224 */ /* 0x000fe200078e0000 */
[----:B------:R-:W-:Y:S01]  /*59e0*/  MOV R20, 0x5af0 ;  /* 0x00005af000147802 */ /* 0x000fe20000000f00 */
[----:B------:R-:W-:Y:S02]  /*59f0*/  IMAD.MOV.U32 R4, RZ, RZ, R29 ;  /* 0x000000ffff047224 */ /* 0x000fe400078e001d */
[----:B------:R-:W-:Y:S02]  /*5a00*/  IMAD.MOV.U32 R5, RZ, RZ, R27 ;  /* 0x000000ffff057224 */ /* 0x000fe400078e001b */
[----:B------:R-:W-:-:S02]  /*5a10*/  IMAD.MOV.U32 R7, RZ, RZ, R26 ;  /* 0x000000ffff077224 */ /* 0x000fc400078e001a */
[----:B------:R-:W-:Y:S02]  /*5a20*/  IMAD.MOV.U32 R8, RZ, RZ, R38 ;  /* 0x000000ffff087224 */ /* 0x000fe400078e0026 */
[----:B------:R-:W-:Y:S02]  /*5a30*/  IMAD.MOV.U32 R9, RZ, RZ, R39 ;  /* 0x000000ffff097224 */ /* 0x000fe400078e0027 */
[----:B-1----:R-:W-:Y:S02]  /*5a40*/  IMAD.MOV.U32 R10, RZ, RZ, R25 ;  /* 0x000000ffff0a7224 */ /* 0x002fe400078e0019 */
[----:B------:R-:W-:Y:S02]  /*5a50*/  IMAD.MOV.U32 R11, RZ, RZ, R24 ;  /* 0x000000ffff0b7224 */ /* 0x000fe400078e0018 */
[----:B------:R-:W-:Y:S02]  /*5a60*/  IMAD.MOV.U32 R12, RZ, RZ, R44 ;  /* 0x000000ffff0c7224 */ /* 0x000fe400078e002c */
[----:B------:R-:W-:-:S02]  /*5a70*/  IMAD.MOV.U32 R13, RZ, RZ, R45 ;  /* 0x000000ffff0d7224 */ /* 0x000fc400078e002d */
[----:B------:R-:W-:Y:S02]  /*5a80*/  IMAD.MOV.U32 R15, RZ, RZ, R22 ;  /* 0x000000ffff0f7224 */ /* 0x000fe400078e0016 */
[----:B------:R-:W-:Y:S02]  /*5a90*/  IMAD.MOV.U32 R21, RZ, RZ, 0x0 ;  /* 0x00000000ff157424 */ /* 0x000fe400078e00ff */
[----:B--2---:R-:W-:-:S05]  /*5aa0*/  VIADD R3, R3, 0x1 ;  /* 0x0000000103037836 */ /* 0x004fca0000000000 */
[----:B------:R1:W-:Y:S04]  /*5ab0*/  STL [R14], R3 ;  /* 0x000000030e007387 */ /* 0x0003e80000100800 */
[----:B------:R2:W-:Y:S01]  /*5ac0*/  STL.64 [R1], R16 ;  /* 0x0000001001007387 */ /* 0x0005e20000100a00 */
[----:B-1----:R-:W-:-:S07]  /*5ad0*/  IMAD.MOV.U32 R14, RZ, RZ, R23 ;  /* 0x000000ffff0e7224 */ /* 0x002fce00078e0017 */
[----:B0-2---:R-:W-:Y:S05]  /*5ae0*/  CALL.REL.NOINC `($_Z17encontrar_caminosPciiii$_Z13buscar_caminoPciiPiS0_S0_S0_ii) ;  /* 0xffffffd4006c7944 */ /* 0x005fea0003c3ffff */
[----:B------:R-:W0:Y:S02]  /*5af0*/  LDCU UR4, c[0x0][0x2f8] ;  /* 0x00005f00ff0477ac */ /* 0x000e240008000800 */
[----:B0-----:R-:W-:-:S06]  /*5b00*/  VIADD R3, R25, -UR4 ;  /* 0x8000000419037c36 */ /* 0x001fcc0008000000 */
[----:B------:R-:W5:Y:S02]  /*5b10*/  LDL R3, [R3] ;  /* 0x0000000003037983 */ /* 0x000f640000100800 */
.L_x_84:
[----:B------:R-:W-:Y:S05]  /*5b20*/  BSYNC.RECONVERGENT B6 ;  /* 0x0000000000067941 */ /* 0x000fea0003800200 */
.L_x_62:
[----:B------:R-:W2:Y:S01]  /*5b30*/  LDC.64 R46, c[0x0][0x358] ;  /* 0x0000d600ff2e7b82 */ /* 0x000ea20000000a00 */
[----:B-----5:R-:W-:Y:S01]  /*5b40*/  ISETP.GE.AND P1, PT, R3, 0x1, PT ;  /* 0x000000010300780c */ /* 0x020fe20003f26270 */
[----:B------:R-:W-:Y:S01]  /*5b50*/  IMAD R5, R16, R17, RZ ;  /* 0x0000001110057224 */ /* 0x000fe200078e02ff */
[----:B------:R-:W-:Y:S01]  /*5b60*/  BSSY.RECONVERGENT B6, `(.L_x_86) ;  /* 0x000012d000067945 */ /* 0x000fe20003800200 */
[----:B------:R-:W-:-:S03]  /*5b70*/  IMAD.IADD R0, R17, 0x1, R28 ;  /* 0x0000000111007824 */ /* 0x000fc600078e021c */
[----:B------:R-:W-:Y:S02]  /*5b80*/  BSSY.RELIABLE B0, `(.L_x_87) ;  /* 0x00000fd000007945 */ /* 0x000fe40003800100 */
[----:B------:R-:W-:-:S04]  /*5b90*/  ISETP.GE.AND P0, PT, R0, R5, PT ;  /* 0x000000050000720c */ /* 0x000fc80003f06270 */
[----:B------:R-:W-:Y:S01]  /*5ba0*/  SEL R0, R0, 0xffffffff, !P0 ;  /* 0xffffffff00007807 */ /* 0x000fe20004000000 */
[----:B------:R-:W-:Y:S08]  /*5bb0*/  @!P1 BRA `(.L_x_88) ;  /* 0x0000000c00d89947 */ /* 0x000ff00003800000 */
        /* <DEDUP_REMOVED lines=10> */
.L_x_93:
[----:B------:R-:W-:Y:S01]  /*5c60*/  PLOP3.LUT P1, PT, P0, PT, PT, 0x8, 0x80 ;  /* 0x000000000080781c */ /* 0x000fe2000072e170 */
[----:B------:R-:W-:Y:S01]  /*5c70*/  VIADD R6, R6, 0x10 ;  /* 0x0000001006067836 */ /* 0x000fe20000000000 */
[----:B------:R-:W-:Y:S01]  /*5c80*/  BSSY.RECONVERGENT B2, `(.L_x_91) ;  /* 0x0000061000027945 */ /* 0x000fe20003800200 */
[----:B------:R-:W-:-:S03]  /*5c90*/  PLOP3.LUT P0, PT, PT, PT, PT, 0x8, 0x80 ;  /* 0x000000000080781c */ /* 0x000fc60003f0e170 */
[----:B------:R-:W-:-:S07]  /*5ca0*/  ISETP.NE.AND P2, PT, R6, RZ, PT ;  /* 0x000000ff0600720c */ /* 0x000fce0003f45270 */
[----:B------:R-:W-:Y:S06]  /*5cb0*/  @P1 BRA `(.L_x_92) ;  /* 0x0000000400741947 */ /* 0x000fec0003800000 */
[----:B--2---:R-:W-:Y:S02]  /*5cc0*/  R2UR UR4, R46 ;  /* 0x000000002e0472ca */ /* 0x004fe400000e0000 */
        /* <DEDUP_REMOVED lines=92> */
.L_x_92:
[----:B------:R-:W-:Y:S05]  /*6290*/  BSYNC.RECONVERGENT B2 ;  /* 0x0000000000027941 */ /* 0x000fea0003800200 */
.L_x_91:
[----:B------:R-:W-:-:S05]  /*62a0*/  IADD3 R4, P1, PT, R4, 0x40, RZ ;  /* 0x0000004004047810 */ /* 0x000fca0007f3e0ff */
[----:B------:R-:W-:Y:S01]  /*62b0*/  IMAD.X R5, RZ, RZ, R5, P1 ;  /* 0x000000ffff057224 */ /* 0x000fe200008e0605 */
[----:B------:R-:W-:Y:S07]  /*62c0*/  @P2 BRA `(.L_x_93) ;  /* 0xfffffff800642947 */ /* 0x000fee000383ffff */
.L_x_90:
[----:B------:R-:W-:Y:S05]  /*62d0*/  BSYNC.RECONVERGENT B1 ;  /* 0x0000000000017941 */ /* 0x000fea0003800200 */
.L_x_89:
[----:B------:R-:W-:Y:S01]  /*62e0*/  LOP3.LUT P1, R4, R3, 0xf, RZ, 0xc0, !PT ;  /* 0x0000000f03047812 */ /* 0x000fe2000782c0ff */
[----:B------:R-:W-:-:S12]  /*62f0*/  BSSY.RELIABLE B1, `(.L_x_94) ;  /* 0x000007e000017945 */ /* 0x000fd80003800100 */
[----:B------:R-:W-:Y:S05]  /*6300*/  @!P1 BRA `(.L_x_95) ;  /* 0x0000000400f09947 */ /* 0x000fea0003800000 */
[----:B------:R-:W-:Y:S01]  /*6310*/  ISETP.GE.U32.AND P1, PT, R4, 0x8, PT ;  /* 0x000000080400780c */ /* 0x000fe20003f26070 */
[----:B------:R-:W-:Y:S01]  /*6320*/  BSSY.RECONVERGENT B2, `(.L_x_96) ;  /* 0x0000037000027945 */ /* 0x000fe20003800200 */
[----:B------:R-:W-:-:S11]  /*6330*/  LOP3.LUT R6, R3, 0x7, RZ, 0xc0, !PT ;  /* 0x0000000703067812 */ /* 0x000fd600078ec0ff */
[----:B------:R-:W-:Y:S05]  /*6340*/  @!P1 BRA `(.L_x_97) ;  /* 0x0000000000d09947 */ /* 0x000fea0003800000 */
[----:B------:R-:W-:Y:S01]  /*6350*/  PLOP3.LUT P1, PT, P0, PT, PT, 0x8, 0x80 ;  /* 0x000000000080781c */ /* 0x000fe2000072e170 */
[----:B------:R-:W-:Y:S01]  /*6360*/  BSSY.RECONVERGENT B3, `(.L_x_98) ;  /* 0x0000031000037945 */ /* 0x000fe20003800200 */
[----:B------:R-:W-:-:S11]  /*6370*/  PLOP3.LUT P0, PT, PT, PT, PT, 0x8, 0x80 ;  /* 0x000000000080781c */ /* 0x000fd60003f0e170 */
[----:B------:R-:W-:Y:S05]  /*6380*/  @P1 BRA `(.L_x_99) ;  /* 0x0000000000b81947 */ /* 0x000fea0003800000 */
[----:B--2---:R-:W-:Y:S01]  /*6390*/  R2UR UR4, R46 ;  /* 0x000000002e0472ca */ /* 0x004fe200000e0000 */
        /* <DEDUP_REMOVED lines=45> */
.L_x_99:
[----:B------:R-:W-:Y:S05]  /*6670*/  BSYNC.RECONVERGENT B3 ;  /* 0x0000000000037941 */ /* 0x000fea0003800200 */
.L_x_98:
[----:B------:R-:W-:-:S07]  /*6680*/  VIADD R7, R7, 0x8 ;  /* 0x0000000807077836 */ /* 0x000fce0000000000 */
.L_x_97:
[----:B------:R-:W-:Y:S05]  /*6690*/  BSYNC.RECONVERGENT B2 ;  /* 0x0000000000027941 */ /* 0x000fea0003800200 */
.L_x_96:
[----:B------:R-:W-:-:S13]  /*66a0*/  ISETP.NE.AND P1, PT, R6, RZ, PT ;  /* 0x000000ff0600720c */ /* 0x000fda0003f25270 */
        /* <DEDUP_REMOVED lines=31> */
.L_x_103:
[----:B------:R-:W-:Y:S05]  /*68a0*/  BSYNC.RECONVERGENT B3 ;  /* 0x0000000000037941 */ /* 0x000fea0003800200 */
.L_x_102:
[----:B------:R-:W-:-:S07]  /*68b0*/  VIADD R7, R7, 0x4 ;  /* 0x0000000407077836 */ /* 0x000fce0000000000 */
.L_x_101:
[----:B------:R-:W-:Y:S05]  /*68c0*/  BSYNC.RECONVERGENT B2 ;  /* 0x0000000000027941 */ /* 0x000fea0003800200 */
.L_x_100:
[----:B------:R-:W-:-:S13]  /*68d0*/  ISETP.NE.AND P1, PT, R6, RZ, PT ;  /* 0x000000ff0600720c */ /* 0x000fda0003f25270 */
[----:B------:R-:W-:Y:S05]  /*68e0*/  @!P1 BRA `(.L_x_95) ;  /* 0x0000000000789947 */ /* 0x000fea0003800000 */
[----:B------:R-:W-:Y:S01]  /*68f0*/  PLOP3.LUT P1, PT, P0, PT, PT, 0x8, 0x80 ;  /* 0x000000000080781c */ /* 0x000fe2000072e170 */
[----:B------:R-:W-:Y:S01]  /*6900*/  BSSY.RECONVERGENT B2, `(.L_x_104) ;  /* 0x0000009000027945 */ /* 0x000fe20003800200 */
[----:B------:R-:W-:Y:S01]  /*6910*/  ISETP.NE.AND P2, PT, R6, 0x1, PT ;  /* 0x000000010600780c */ /* 0x000fe20003f45270 */
[----:B------:R-:W-:Y:S01]  /*6920*/  IMAD.WIDE.U32 R4, R7, 0x4, R38 ;  /* 0x0000000407047825 */ /* 0x000fe200078e0026 */
[----:B------:R-:W-:-:S09]  /*6930*/  PLOP3.LUT P0, PT, PT, PT, PT, 0x8, 0x80 ;  /* 0x000000000080781c */ /* 0x000fd20003f0e170 */
[----:B------:R-:W-:Y:S05]  /*6940*/  @P1 BRA `(.L_x_105) ;  /* 0x0000000000101947 */ /* 0x000fea0003800000 */
[----:B--2---:R-:W-:Y:S02]  /*6950*/  R2UR UR4, R46 ;  /* 0x000000002e0472ca */ /* 0x004fe400000e0000 */
[----:B------:R-:W-:-:S13]  /*6960*/  R2UR UR5, R47 ;  /* 0x000000002f0572ca */ /* 0x000fda00000e0000 */
[----:B------:R-:W2:Y:S02]  /*6970*/  LD.E R7, desc[UR4][R4.64] ;  /* 0x0000000404077980 */ /* 0x000ea4000c101900 */
[----:B--2---:R-:W-:-:S13]  /*6980*/  ISETP.NE.AND P0, PT, R7, R0, PT ;  /* 0x000000000700720c */ /* 0x004fda0003f05270 */
.L_x_105:
[----:B------:R-:W-:Y:S05]  /*6990*/  BSYNC.RECONVERGENT B2 ;  /* 0x0000000000027941 */ /* 0x000fea0003800200 */
.L_x_104:
[----:B------:R-:W-:Y:S05]  /*69a0*/  @!P2 BRA `(.L_x_95) ;  /* 0x000000000048a947 */ /* 0x000fea0003800000 */
[----:B------:R-:W-:Y:S01]  /*69b0*/  PLOP3.LUT P1, PT, P0, PT, PT, 0x8, 0x80 ;  /* 0x000000000080781c */ /* 0x000fe2000072e170 */
[----:B------:R-:W-:Y:S01]  /*69c0*/  BSSY.RECONVERGENT B2, `(.L_x_106) ;  /* 0x0000008000027945 */ /* 0x000fe20003800200 */
[----:B------:R-:W-:Y:S02]  /*69d0*/  ISETP.NE.AND P2, PT, R6, 0x2, PT ;  /* 0x000000020600780c */ /* 0x000fe40003f45270 */
[----:B------:R-:W-:-:S09]  /*69e0*/  PLOP3.LUT P0, PT, PT, PT, PT, 0x8, 0x80 ;  /* 0x000000000080781c */ /* 0x000fd20003f0e170 */
[----:B------:R-:W-:Y:S05]  /*69f0*/  @P1 BRA `(.L_x_107) ;  /* 0x0000000000101947 */ /* 0x000fea0003800000 */
[----:B--2---:R-:W-:Y:S02]  /*6a00*/  R2UR UR4, R46 ;  /* 0x000000002e0472ca */ /* 0x004fe400000e0000 */
[----:B------:R-:W-:-:S13]  /*6a10*/  R2UR UR5, R47 ;  /* 0x000000002f0572ca */ /* 0x000fda00000e0000 */
[----:B------:R-:W2:Y:S02]  /*6a20*/  LD.E R7, desc[UR4][R4.64+0x4] ;  /* 0x0000040404077980 */ /* 0x000ea4000c101900 */
[----:B--2---:R-:W-:-:S13]  /*6a30*/  ISETP.NE.AND P0, PT, R7, R0, PT ;  /* 0x000000000700720c */ /* 0x004fda0003f05270 */
.L_x_107:
[----:B------:R-:W-:Y:S05]  /*6a40*/  BSYNC.RECONVERGENT B2 ;  /* 0x0000000000027941 */ /* 0x000fea0003800200 */
.L_x_106:
[----:B------:R-:W-:Y:S05]  /*6a50*/  @!P2 BRA `(.L_x_95) ;  /* 0x00000000001ca947 */ /* 0x000fea0003800000 */
[----:B------:R-:W-:Y:S05]  /*6a60*/  @!P0 BREAK.RELIABLE B1 ;  /* 0x0000000000018942 */ /* 0x000fea0003800100 */
[----:B------:R-:W-:Y:S05]  /*6a70*/  @!P0 BREAK.RELIABLE B0 ;  /* 0x0000000000008942 */ /* 0x000fea0003800100 */
[----:B------:R-:W-:Y:S05]  /*6a80*/  @!P0 BRA `(.L_x_108) ;  /* 0x0000000000e88947 */ /* 0x000fea0003800000 */
[----:B--2---:R-:W-:Y:S02]  /*6a90*/  R2UR UR4, R46 ;  /* 0x000000002e0472ca */ /* 0x004fe400000e0000 */
[----:B------:R-:W-:-:S13]  /*6aa0*/  R2UR UR5, R47 ;  /* 0x000000002f0572ca */ /* 0x000fda00000e0000 */
[----:B------:R-:W2:Y:S02]  /*6ab0*/  LD.E R5, desc[UR4][R4.64+0x8] ;  /* 0x0000080404057980 */ /* 0x000ea4000c101900 */
[----:B--2---:R-:W-:-:S13]  /*6ac0*/  ISETP.NE.AND P0, PT, R5, R0, PT ;  /* 0x000000000500720c */ /* 0x004fda0003f05270 */
.L_x_95:
[----:B------:R-:W-:Y:S05]  /*6ad0*/  BSYNC.RELIABLE B1 ;  /* 0x0000000000017941 */ /* 0x000fea0003800100 */
.L_x_94:
[----:B------:R-:W-:-:S13]  /*6ae0*/  ISETP.NE.AND P1, PT, R0, -0x1, PT ;  /* 0xffffffff0000780c */ /* 0x000fda0003f25270 */
[----:B------:R-:W-:Y:S05]  /*6af0*/  @P0 BRA P1, `(.L_x_109) ;  /* 0x0000000000140947 */ /* 0x000fea0000800000 */
[----:B------:R-:W-:Y:S05]  /*6b00*/  BREAK.RELIABLE B0 ;  /* 0x0000000000007942 */ /* 0x000fea0003800100 */
[----:B------:R-:W-:Y:S05]  /*6b10*/  BRA `(.L_x_108) ;  /* 0x0000000000c47947 */ /* 0x000fea0003800000 */
.L_x_88:
[----:B------:R-:W-:-:S13]  /*6b20*/  ISETP.NE.AND P0, PT, R0, -0x1, PT ;  /* 0xffffffff0000780c */ /* 0x000fda0003f05270 */
[----:B------:R-:W-:Y:S05]  /*6b30*/  @!P0 BREAK.RELIABLE B0 ;  /* 0x0000000000008942 */ /* 0x000fea0003800100 */
[----:B------:R-:W-:Y:S05]  /*6b40*/  @!P0 BRA `(.L_x_108) ;  /* 0x0000000000b88947 */ /* 0x000fea0003800000 */
.L_x_109:
[----:B------:R-:W-:Y:S05]  /*6b50*/  BSYNC.RELIABLE B0 ;  /* 0x0000000000007941 */ /* 0x000fea0003800100 */
.L_x_87:
[----:B------:R-:W0:Y:S01]  /*6b60*/  LDC R14, c[0x0][0x2f8] ;  /* 0x0000be00ff0e7b82 */ /* 0x000e220000000800 */
[C---:B--2---:R-:W-:Y:S01]  /*6b70*/  R2UR UR4, R46.reuse ;  /* 0x000000002e0472ca */ /* 0x044fe200000e0000 */
[----:B------:R-:W-:Y:S01]  /*6b80*/  IMAD.WIDE R6, R3, 0x4, R38 ;  /* 0x0000000403067825 */ /* 0x000fe200078e0226 */
[C---:B------:R-:W-:Y:S02]  /*6b90*/  R2UR UR5, R47.reuse ;  /* 0x000000002f0572ca */ /* 0x040fe400000e0000 */
[----:B------:R-:W-:Y:S02]  /*6ba0*/  R2UR UR6, R46 ;  /* 0x000000002e0672ca */ /* 0x000fe400000e0000 */
[----:B------:R-:W-:Y:S02]  /*6bb0*/  R2UR UR7, R47 ;  /* 0x000000002f0772ca */ /* 0x000fe400000e0000 */
[----:B------:R-:W-:-:S07]  /*6bc0*/  IADD3 R4, P0, PT, R0, R29, RZ ;  /* 0x0000001d00047210 */ /* 0x000fce0007f1e0ff */
[----:B------:R3:W-:Y:S01]  /*6bd0*/  ST.E desc[UR4][R6.64], R0 ;  /* 0x0000000006007985 */ /* 0x0007e2000c101904 */
[----:B0-----:R-:W-:Y:S01]  /*6be0*/  IMAD.IADD R19, R25, 0x1, -R14 ;  /* 0x0000000119137824 */ /* 0x001fe200078e0a0e */
[----:B------:R-:W-:Y:S02]  /*6bf0*/  LEA.HI.X.SX32 R5, R0, R27, 0x1, P0 ;  /* 0x0000001b00057211 */ /* 0x000fe400000f0eff */
[----:B------:R-:W2:Y:S04]  /*6c00*/  LDG.E.U8 R8, desc[UR4][R36.64] ;  /* 0x0000000424087981 */ /* 0x000ea8000c1e1100 */
[----:B------:R-:W4:Y:S04]  /*6c10*/  LDL R3, [R19] ;  /* 0x0000000013037983 */ /* 0x000f280000100800 */
[----:B------:R-:W2:Y:S01]  /*6c20*/  LDG.E.U8 R5, desc[UR6][R4.64] ;  /* 0x0000000604057981 */ /* 0x000ea2000c1e1100 */
[----:B----4-:R-:W-:-:S05]  /*6c30*/  VIADD R3, R3, 0x1 ;  /* 0x0000000103037836 */ /* 0x010fca0000000000 */
[----:B------:R3:W-:Y:S01]  /*6c40*/  STL [R19], R3 ;  /* 0x0000000313007387 */ /* 0x0007e20000100800 */
[----:B--2---:R-:W-:-:S13]  /*6c50*/  ISETP.NE.AND P0, PT, R8, R5, PT ;  /* 0x000000050800720c */ /* 0x004fda0003f05270 */
[----:B---3--:R-:W-:Y:S05]  /*6c60*/  @P0 BRA `(.L_x_108) ;  /* 0x0000000000700947 */ /* 0x008fea0003800000 */
[----:B------:R-:W-:-:S05]  /*6c70*/  IMAD.IADD R14, R23, 0x1, -R14 ;  /* 0x00000001170e7824 */ /* 0x000fca00078e0a0e */
[----:B------:R-:W2:Y:S01]  /*6c80*/  LDL R3, [R14] ;  /* 0x000000000e037983 */ /* 0x000ea20000100800 */
[----:B------:R-:W-:Y:S01]  /*6c90*/  R2UR UR4, R46 ;  /* 0x000000002e0472ca */ /* 0x000fe200000e0000 */
[----:B-1----:R-:W-:Y:S01]  /*6ca0*/  IMAD.MOV.U32 R10, RZ, RZ, R44 ;  /* 0x000000ffff0a7224 */ /* 0x002fe200078e002c */
        /* <DEDUP_REMOVED lines=12> */
[----:B0-----:R-:W-:Y:S02]  /*6d70*/  IMAD.MOV.U32 R10, RZ, RZ, R25 ;  /* 0x000000ffff0a7224 */ /* 0x001fe400078e0019 */
        /* <DEDUP_REMOVED lines=8> */
[----:B0-----:R-:W-:-:S07]  /*6e00*/  IMAD.MOV.U32 R14, RZ, RZ, R23 ;  /* 0x000000ffff0e7224 */ /* 0x001fce00078e0017 */
[----:B-1----:R-:W-:Y:S05]  /*6e10*/  CALL.REL.NOINC `($_Z17encontrar_caminosPciiii$_Z13buscar_caminoPciiPiS0_S0_S0_ii) ;  /* 0xffffffc000a07944 */ /* 0x002fea0003c3ffff */
[----:B------:R3:W5:Y:S02]  /*6e20*/  LDL R3, [R19] ;  /* 0x0000000013037983 */ /* 0x0007640000100800 */
.L_x_108:
[----:B------:R-:W-:Y:S05]  /*6e30*/  BSYNC.RECONVERGENT B6 ;  /* 0x0000000000067941 */ /* 0x000fea0003800200 */
.L_x_86:
[----:B-----5:R-:W-:Y:S01]  /*6e40*/  ISETP.GE.AND P0, PT, R3, 0x1, PT ;  /* 0x000000010300780c */ /* 0x020fe20003f06270 */
[----:B------:R-:W-:Y:S04]  /*6e50*/  BSSY.RECONVERGENT B6, `(.L_x_110) ;  /* 0x000012b000067945 */ /* 0x000fe80003800200 */
[----:B------:R-:W-:Y:S08]  /*6e60*/  BSSY.RELIABLE B0, `(.L_x_111) ;  /* 0x00000fc000007945 */ /* 0x000ff00003800100 */
[----:B------:R-:W-:Y:S05]  /*6e70*/  @!P0 BRA `(.L_x_112) ;  /* 0x0000000c00dc8947 */ /* 0x000fea0003800000 */
[C---:B------:R-:W-:Y:S01]  /*6e80*/  ISETP.GE.U32.AND P1, PT, R3.reuse, 0x10, PT ;  /* 0x000000100300780c */ /* 0x040fe20003f26070 */
[----:B------:R-:W-:Y:S01]  /*6e90*/  BSSY.RECONVERGENT B1, `(.L_x_113) ;  /* 0x0000071000017945 */ /* 0x000fe20003800200 */
[----:B------:R-:W-:Y:S01]  /*6ea0*/  PLOP3.LUT P0, PT, PT, PT, PT, 0x80, 0x8 ;  /* 0x000000000008781c */ /* 0x000fe20003f0f070 */
[----:B------:R-:W-:Y:S01]  /*6eb0*/  IMAD.MOV.U32 R7, RZ, RZ, RZ ;  /* 0x000000ffff077224 */ /* 0x000fe200078e00ff */
[----:B------:R-:W-:-:S09]  /*6ec0*/  LOP3.LUT R6, R3, 0xf, RZ, 0xc0, !PT ;  /* 0x0000000f03067812 */ /* 0x000fd200078ec0ff */
[----:B------:R-:W-:Y:S05]  /*6ed0*/  @!P1 BRA `(.L_x_114) ;  /* 0x0000000400b09947 */ /* 0x000fea0003800000 */
[----:B------:R-:W-:Y:S02]  /*6ee0*/  IADD3 R4, P1, PT, R38, 0x20, RZ ;  /* 0x0000002026047810 */ /* 0x000fe40007f3e0ff */
[----:B------:R-:W-:Y:S02]  /*6ef0*/  LOP3.LUT R7, R3, 0x7ffffff0, RZ, 0xc0, !PT ;  /* 0x7ffffff003077812 */ /* 0x000fe400078ec0ff */
[----:B------:R-:W-:Y:S01]  /*6f00*/  PLOP3.LUT P0, PT, PT, PT, PT, 0x80, 0x8 ;  /* 0x000000000008781c */ /* 0x000fe20003f0f070 */
[----:B------:R-:W-:Y:S02]  /*6f10*/  IMAD.X R5, RZ, RZ, R39, P1 ;  /* 0x000000ffff057224 */ /* 0x000fe400008e0627 */
[----:B------:R-:W-:-:S10]  /*6f20*/  IMAD.MOV R0, RZ, RZ, -R7 ;  /* 0x000000ffff007224 */ /* 0x000fd400078e0a07 */
.L_x_117:
        /* <DEDUP_REMOVED lines=99> */
.L_x_116:
[----:B------:R-:W-:Y:S05]  /*7560*/  BSYNC.RECONVERGENT B2 ;  /* 0x0000000000027941 */ /* 0x000fea0003800200 */
.L_x_115:
[----:B------:R-:W-:-:S05]  /*7570*/  IADD3 R4, P1, PT, R4, 0x40, RZ ;  /* 0x0000004004047810 */ /* 0x000fca0007f3e0ff */
[----:B------:R-:W-:Y:S01]  /*7580*/  IMAD.X R5, RZ, RZ, R5, P1 ;  /* 0x000000ffff057224 */ /* 0x000fe200008e0605 */
[----:B------:R-:W-:Y:S07]  /*7590*/  @P2 BRA `(.L_x_117) ;  /* 0xfffffff800642947 */ /* 0x000fee000383ffff */
.L_x_114:
[----:B------:R-:W-:Y:S05]  /*75a0*/  BSYNC.RECONVERGENT B1 ;  /* 0x0000000000017941 */ /* 0x000fea0003800200 */
.L_x_113:
[----:B------:R-:W-:Y:S01]  /*75b0*/  ISETP.NE.AND P1, PT, R6, RZ, PT ;  /* 0x000000ff0600720c */ /* 0x000fe20003f25270 */
        /* <DEDUP_REMOVED lines=56> */
.L_x_123:
[----:B------:R-:W-:Y:S05]  /*7940*/  BSYNC.RECONVERGENT B3 ;  /* 0x0000000000037941 */ /* 0x000fea0003800200 */
.L_x_122:
[----:B------:R-:W-:-:S07]  /*7950*/  VIADD R7, R7, 0x8 ;  /* 0x0000000807077836 */ /* 0x000fce0000000000 */
.L_x_121:
[----:B------:R-:W-:Y:S05]  /*7960*/  BSYNC.RECONVERGENT B2 ;  /* 0x0000000000027941 */ /* 0x000fea0003800200 */
.L_x_120:
        /* <DEDUP_REMOVED lines=32> */
.L_x_127:
[----:B------:R-:W-:Y:S05]  /*7b70*/  BSYNC.RECONVERGENT B3 ;  /* 0x0000000000037941 */ /* 0x000fea0003800200 */
.L_x_126:
[----:B------:R-:W-:-:S07]  /*7b80*/  VIADD R7, R7, 0x4 ;  /* 0x0000000407077836 */ /* 0x000fce0000000000 */
.L_x_125:
[----:B------:R-:W-:Y:S05]  /*7b90*/  BSYNC.RECONVERGENT B2 ;  /* 0x0000000000027941 */ /* 0x000fea0003800200 */
.L_x_124:
        /* <DEDUP_REMOVED lines=12> */
.L_x_129:
[----:B------:R-:W-:Y:S05]  /*7c60*/  BSYNC.RECONVERGENT B2 ;  /* 0x0000000000027941 */ /* 0x000fea0003800200 */
.L_x_128:
        /* <DEDUP_REMOVED lines=10> */
.L_x_131:
[----:B------:R-:W-:Y:S05]  /*7d10*/  BSYNC.RECONVERGENT B2 ;  /* 0x0000000000027941 */ /* 0x000fea0003800200 */
.L_x_130:
        /* <DEDUP_REMOVED lines=8> */
.L_x_119:
[----:B------:R-:W-:Y:S05]  /*7da0*/  BSYNC.RELIABLE B1 ;  /* 0x0000000000017941 */ /* 0x000fea0003800100 */
.L_x_118:
[----:B------:R-:W-:-:S13]  /*7db0*/  ISETP.NE.AND P1, PT, R18, -0x1, PT ;  /* 0xffffffff1200780c */ /* 0x000fda0003f25270 */
[----:B------:R-:W-:Y:S05]  /*7dc0*/  @P0 BRA P1, `(.L_x_133) ;  /* 0x0000000000140947 */ /* 0x000fea0000800000 */
[----:B------:R-:W-:Y:S05]  /*7dd0*/  BREAK.RELIABLE B0 ;  /* 0x0000000000007942 */ /* 0x000fea0003800100 */
[----:B------:R-:W-:Y:S05]  /*7de0*/  BRA `(.L_x_132) ;  /* 0x0000000000c47947 */ /* 0x000fea0003800000 */
.L_x_112:
[----:B------:R-:W-:-:S13]  /*7df0*/  ISETP.NE.AND P0, PT, R18, -0x1, PT ;  /* 0xffffffff1200780c */ /* 0x000fda0003f05270 */
[----:B------:R-:W-:Y:S05]  /*7e00*/  @!P0 BREAK.RELIABLE B0 ;  /* 0x0000000000008942 */ /* 0x000fea0003800100 */
[----:B------:R-:W-:Y:S05]  /*7e10*/  @!P0 BRA `(.L_x_132) ;  /* 0x0000000000b88947 */ /* 0x000fea0003800000 */
.L_x_133:
[----:B------:R-:W-:Y:S05]  /*7e20*/  BSYNC.RELIABLE B0 ;  /* 0x0000000000007941 */ /* 0x000fea0003800100 */
.L_x_111:
        /* <DEDUP_REMOVED lines=8> */
[----:B0--3--:R-:W-:Y:S01]  /*7eb0*/  IMAD.IADD R19, R25, 0x1, -R8 ;  /* 0x0000000119137824 */ /* 0x009fe200078e0a08 */
[----:B------:R-:W-:Y:S02]  /*7ec0*/  LEA.HI.X.SX32 R5, R18, R27, 0x1, P0 ;  /* 0x0000001b12057211 */ /* 0x000fe400000f0eff */
[----:B------:R-:W2:Y:S04]  /*7ed0*/  LDG.E.U8 R0, desc[UR4][R36.64] ;  /* 0x0000000424007981 */ /* 0x000ea8000c1e1100 */
[----:B------:R-:W3:Y:S04]  /*7ee0*/  LDL R3, [R19] ;  /* 0x0000000013037983 */ /* 0x000ee80000100800 */
[----:B------:R-:W2:Y:S01]  /*7ef0*/  LDG.E.U8 R5, desc[UR6][R4.64] ;  /* 0x0000000604057981 */ /* 0x000ea2000c1e1100 */
[----:B---3--:R-:W-:-:S05]  /*7f00*/  VIADD R3, R3, 0x1 ;  /* 0x0000000103037836 */ /* 0x008fca0000000000 */
[----:B------:R4:W-:Y:S01]  /*7f10*/  STL [R19], R3 ;  /* 0x0000000313007387 */ /* 0x0009e20000100800 */
[----:B--2---:R-:W-:-:S13]  /*7f20*/  ISETP.NE.AND P0, PT, R0, R5, PT ;  /* 0x000000050000720c */ /* 0x004fda0003f05270 */
[----:B----4-:R-:W-:Y:S05]  /*7f30*/  @P0 BRA `(.L_x_132) ;  /* 0x0000000000700947 */ /* 0x010fea0003800000 */
        /* <DEDUP_REMOVED lines=21> */
[----:B------:R-:W-:Y:S02]  /*8090*/  IMAD.MOV.U32 R15, RZ, RZ, R22 ;  /* 0x000000ffff0f7224 */ /* 0x000fe400078e0016 */
[----:B------:R-:W-:Y:S02]  /*80a0*/  IMAD.MOV.U32 R21, RZ, RZ, 0x0 ;  /* 0x00000000ff157424 */ /* 0x000fe400078e00ff */
[----:B--2---:R-:W-:-:S05]  /*80b0*/  VIADD R0, R0, 0x1 ;  /* 0x0000000100007836 */ /* 0x004fca0000000000 */
[----:B------:R0:W-:Y:S04]  /*80c0*/  STL [R3], R0 ;  /* 0x0000000003007387 */ /* 0x0001e80000100800 */
[----:B------:R0:W-:Y:S02]  /*80d0*/  STL.64 [R1], R16 ;  /* 0x0000001001007387 */ /* 0x0001e40000100a00 */
[----:B0-----:R-:W-:Y:S05]  /*80e0*/  CALL.REL.NOINC `($_Z17encontrar_caminosPciiii$_Z13buscar_caminoPciiPiS0_S0_S0_ii) ;  /* 0xffffffac00ec7944 */ /* 0x001fea0003c3ffff */
[----:B------:R4:W5:Y:S02]  /*80f0*/  LDL R3, [R19] ;  /* 0x0000000013037983 */ /* 0x0009640000100800 */
.L_x_132:
[----:B------:R-:W-:Y:S05]  /*8100*/  BSYNC.RECONVERGENT B6 ;  /* 0x0000000000067941 */ /* 0x000fea0003800200 */
.L_x_110:
[----:B-----5:R-:W-:Y:S01]  /*8110*/  ISETP.GE.AND P0, PT, R3, 0x1, PT ;  /* 0x000000010300780c */ /* 0x020fe20003f06270 */
[----:B------:R-:W-:-:S12]  /*8120*/  BSSY.RELIABLE B0, `(.L_x_134) ;  /* 0x00000fc000007945 */ /* 0x000fd80003800100 */
        /* <DEDUP_REMOVED lines=12> */
.L_x_140:
        /* <DEDUP_REMOVED lines=99> */
.L_x_139:
[----:B------:R-:W-:Y:S05]  /*8820*/  BSYNC.RECONVERGENT B2 ;  /* 0x0000000000027941 */ /* 0x000fea0003800200 */
.L_x_138:
[----:B------:R-:W-:-:S05]  /*8830*/  IADD3 R4, P1, PT, R4, 0x40, RZ ;  /* 0x0000004004047810 */ /* 0x000fca0007f3e0ff */
[----:B------:R-:W-:Y:S01]  /*8840*/  IMAD.X R5, RZ, RZ, R5, P1 ;  /* 0x000000ffff057224 */ /* 0x000fe200008e0605 */
[----:B------:R-:W-:Y:S07]  /*8850*/  @P2 BRA `(.L_x_140) ;  /* 0xfffffff800642947 */ /* 0x000fee000383ffff */
.L_x_137:
[----:B------:R-:W-:Y:S05]  /*8860*/  BSYNC.RECONVERGENT B1 ;  /* 0x0000000000017941 */ /* 0x000fea0003800200 */
.L_x_136:
        /* <DEDUP_REMOVED lines=57> */
.L_x_146:
[----:B------:R-:W-:Y:S05]  /*8c00*/  BSYNC.RECONVERGENT B3 ;  /* 0x0000000000037941 */ /* 0x000fea0003800200 */
.L_x_145:
[----:B------:R-:W-:-:S07]  /*8c10*/  VIADD R7, R7, 0x8 ;  /* 0x0000000807077836 */ /* 0x000fce0000000000 */
.L_x_144:
[----:B------:R-:W-:Y:S05]  /*8c20*/  BSYNC.RECONVERGENT B2 ;  /* 0x0000000000027941 */ /* 0x000fea0003800200 */
.L_x_143:
        /* <DEDUP_REMOVED lines=32> */
.L_x_150:
[----:B------:R-:W-:Y:S05]  /*8e30*/  BSYNC.RECONVERGENT B3 ;  /* 0x0000000000037941 */ /* 0x000fea0003800200 */
.L_x_149:
[----:B------:R-:W-:-:S07]  /*8e40*/  VIADD R7, R7, 0x4 ;  /* 0x0000000407077836 */ /* 0x000fce0000000000 */
.L_x_148:
[----:B------:R-:W-:Y:S05]  /*8e50*/  BSYNC.RECONVERGENT B2 ;  /* 0x0000000000027941 */ /* 0x000fea0003800200 */
.L_x_147:
        /* <DEDUP_REMOVED lines=12> */
.L_x_152:
[----:B------:R-:W-:Y:S05]  /*8f20*/  BSYNC.RECONVERGENT B2 ;  /* 0x0000000000027941 */ /* 0x000fea0003800200 */
.L_x_151:
        /* <DEDUP_REMOVED lines=10> */
.L_x_154:
[----:B------:R-:W-:Y:S05]  /*8fd0*/  BSYNC.RECONVERGENT B2 ;  /* 0x0000000000027941 */ /* 0x000fea0003800200 */
.L_x_153:
        /* <DEDUP_REMOVED lines=8> */
.L_x_142:
[----:B------:R-:W-:Y:S05]  /*9060*/  BSYNC.RELIABLE B1 ;  /* 0x0000000000017941 */ /* 0x000fea0003800100 */
.L_x_141:
[----:B------:R-:W-:-:S13]  /*9070*/  ISETP.NE.AND P1, PT, R2, -0x1, PT ;  /* 0xffffffff0200780c */ /* 0x000fda0003f25270 */
[----:B------:R-:W-:Y:S05]  /*9080*/  @P0 BRA P1, `(.L_x_155) ;  /* 0x0000000000140947 */ /* 0x000fea0000800000 */
[----:B------:R-:W-:Y:S05]  /*9090*/  BREAK.RELIABLE B0 ;  /* 0x0000000000007942 */ /* 0x000fea0003800100 */
[----:B------:R-:W-:Y:S05]  /*90a0*/  BRA `(.L_x_37) ;  /* 0x0000000000c87947 */ /* 0x000fea0003800000 */
.L_x_135:
[----:B------:R-:W-:-:S13]  /*90b0*/  ISETP.NE.AND P0, PT, R2, -0x1, PT ;  /* 0xffffffff0200780c */ /* 0x000fda0003f05270 */
[----:B------:R-:W-:Y:S05]  /*90c0*/  @!P0 BREAK.RELIABLE B0 ;  /* 0x0000000000008942 */ /* 0x000fea0003800100 */
[----:B------:R-:W-:Y:S05]  /*90d0*/  @!P0 BRA `(.L_x_37) ;  /* 0x0000000000bc8947 */ /* 0x000fea0003800000 */
.L_x_155:
[----:B------:R-:W-:Y:S05]  /*90e0*/  BSYNC.RELIABLE B0 ;  /* 0x0000000000007941 */ /* 0x000fea0003800100 */
.L_x_134:
[----:B------:R-:W5:Y:S01]  /*90f0*/  LDC R8, c[0x0][0x2f8] ;  /* 0x0000be00ff087b82 */ /* 0x000f620000000800 */
[C---:B--2---:R-:W-:Y:S01]  /*9100*/  R2UR UR4, R46.reuse ;  /* 0x000000002e0472ca */ /* 0x044fe200000e0000 */
[----:B------:R-:W-:Y:S01]  /*9110*/  IMAD.WIDE R4, R3, 0x4, R38 ;  /* 0x0000000403047825 */ /* 0x000fe200078e0226 */
[C---:B------:R-:W-:Y:S02]  /*9120*/  R2UR UR5, R47.reuse ;  /* 0x000000002f0572ca */ /* 0x040fe400000e0000 */
[C---:B------:R-:W-:Y:S02]  /*9130*/  R2UR UR6, R46.reuse ;  /* 0x000000002e0672ca */ /* 0x040fe400000e0000 */
[C---:B------:R-:W-:Y:S02]  /*9140*/  R2UR UR7, R47.reuse ;  /* 0x000000002f0772ca */ /* 0x040fe400000e0000 */
[----:B------:R-:W-:Y:S02]  /*9150*/  R2UR UR8, R46 ;  /* 0x000000002e0872ca */ /* 0x000fe400000e0000 */
[----:B------:R-:W-:-:S02]  /*9160*/  R2UR UR9, R47 ;  /* 0x000000002f0972ca */ /* 0x000fc400000e0000 */
[----:B------:R-:W-:-:S03]  /*9170*/  IADD3 R6, P0, PT, R2, R29, RZ ;  /* 0x0000001d02067210 */ /* 0x000fc60007f1e0ff */
[----:B------:R2:W-:Y:S01]  /*9180*/  ST.E desc[UR4][R4.64], R2 ;  /* 0x0000000204007985 */ /* 0x0005e2000c101904 */
[----:B------:R-:W-:-:S03]  /*9190*/  LEA.HI.X.SX32 R7, R2, R27, 0x1, P0 ;  /* 0x0000001b02077211 */ /* 0x000fc600000f0eff */
[----:B------:R-:W3:Y:S01]  /*91a0*/  LDG.E.U8 R36, desc[UR6][R36.64] ;  /* 0x0000000624247981 */ /* 0x000ee2000c1e1100 */
[----:B-----5:R-:W-:-:S03]  /*91b0*/  IMAD.IADD R3, R25, 0x1, -R8 ;  /* 0x0000000119037824 */ /* 0x020fc600078e0a08 */
[----:B------:R-:W3:Y:S04]  /*91c0*/  LDG.E.U8 R7, desc[UR8][R6.64] ;  /* 0x0000000806077981 */ /* 0x000ee8000c1e1100 */
[----:B------:R-:W5:Y:S02]  /*91d0*/  LDL R0, [R3] ;  /* 0x0000000003007983 */ /* 0x000f640000100800 */
[----:B-----5:R-:W-:-:S05]  /*91e0*/  VIADD R0, R0, 0x1 ;  /* 0x0000000100007836 */ /* 0x020fca0000000000 */
[----:B------:R2:W-:Y:S01]  /*91f0*/  STL [R3], R0 ;  /* 0x0000000003007387 */ /* 0x0005e20000100800 */
[----:B---3--:R-:W-:-:S13]  /*9200*/  ISETP.NE.AND P0, PT, R36, R7, PT ;  /* 0x000000072400720c */ /* 0x008fda0003f05270 */
[----:B--2---:R-:W-:Y:S05]  /*9210*/  @P0 BRA `(.L_x_37) ;  /* 0x00000000006c0947 */ /* 0x004fea0003800000 */
        /* <DEDUP_REMOVED lines=26> */
[----:B01--4-:R-:W-:Y:S05]  /*93c0*/  CALL.REL.NOINC `($_Z17encontrar_caminosPciiii$_Z13buscar_caminoPciiPiS0_S0_S0_ii) ;  /* 0xffffff9c00347944 */ /* 0x013fea0003c3ffff */
.L_x_37:
[----:B------:R-:W-:Y:S05]  /*93d0*/  BSYNC.RECONVERGENT B7 ;  /* 0x0000000000077941 */ /* 0x000fea0003800200 */
.L_x_36:
[----:B------:R-:W1:Y:S01]  /*93e0*/  LDL R20, [R1+0x1c] ;  /* 0x00001c0001147983 */ /* 0x000e620000100800 */
[----:B------:R2:W-:Y:S05]  /*93f0*/  BMOV.32 B6, R30 ;  /* 0x0000001e06007356 */ /* 0x0005ea0000000000 */
[----:B------:R-:W1:Y:S01]  /*9400*/  LDL R21, [R1+0x20] ;  /* 0x0000200001157983 */ /* 0x000e620000100800 */
[----:B------:R2:W-:Y:S05]  /*9410*/  BMOV.32 B7, R31 ;  /* 0x0000001f07007356 */ /* 0x0005ea0000000000 */
[----:B------:R-:W1:Y:S04]  /*9420*/  LDL R2, [R1+0x8] ;  /* 0x0000080001027983 */ /* 0x000e680000100800 */
[----:B-----5:R-:W1:Y:S04]  /*9430*/  LDL R16, [R1+0xc] ;  /* 0x00000c0001107983 */ /* 0x020e680000100800 */
[----:B------:R-:W1:Y:S04]  /*9440*/  LDL R17, [R1+0x10] ;  /* 0x0000100001117983 */ /* 0x000e680000100800 */
[----:B------:R-:W1:Y:S04]  /*9450*/  LDL R18, [R1+0x14] ;  /* 0x0000140001127983 */ /* 0x000e680000100800 */
[----:B0--34-:R-:W1:Y:S04]  /*9460*/  LDL R19, [R1+0x18] ;  /* 0x0000180001137983 */ /* 0x019e680000100800 */
[----:B------:R-:W1:Y:S04]  /*9470*/  LDL R22, [R1+0x24] ;  /* 0x0000240001167983 */ /* 0x000e680000100800 */
[----:B------:R-:W1:Y:S04]  /*9480*/  LDL R23, [R1+0x28] ;  /* 0x0000280001177983 */ /* 0x000e680000100800 */
[----:B------:R-:W1:Y:S04]  /*9490*/  LDL R24, [R1+0x2c] ;  /* 0x00002c0001187983 */ /* 0x000e680000100800 */
[----:B------:R-:W1:Y:S04]  /*94a0*/  LDL R25, [R1+0x30] ;  /* 0x0000300001197983 */ /* 0x000e680000100800 */
[----:B------:R-:W1:Y:S04]  /*94b0*/  LDL R26, [R1+0x34] ;  /* 0x00003400011a7983 */ /* 0x000e680000100800 */
[----:B------:R-:W1:Y:S04]  /*94c0*/  LDL R27, [R1+0x38] ;  /* 0x00003800011b7983 */ /* 0x000e680000100800 */
[----:B------:R-:W1:Y:S04]  /*94d0*/  LDL R28, [R1+0x3c] ;  /* 0x00003c00011c7983 */ /* 0x000e680000100800 */
[----:B------:R-:W1:Y:S04]  /*94e0*/  LDL R29, [R1+0x40] ;  /* 0x00004000011d7983 */ /* 0x000e680000100800 */
[----:B--2---:R-:W1:Y:S04]  /*94f0*/  LDL R30, [R1+0x44] ;  /* 0x00004400011e7983 */ /* 0x004e680000100800 */
        /* <DEDUP_REMOVED lines=8> */
[----:B------:R0:W1:Y:S02]  /*9580*/  LDL R47, [R1+0x68] ;  /* 0x00006800012f7983 */ /* 0x0000640000100800 */
[----:B0-----:R-:W-:Y:S01]  /*9590*/  VIADD R1, R1, 0x70 ;  /* 0x0000007001017836 */ /* 0x001fe20000000000 */
[----:B-1----:R-:W-:Y:S06]  /*95a0*/  RET.REL.NODEC R20 `(_Z17encontrar_caminosPciiii) ;  /* 0xffffff6814947950 */ /* 0x002fec0003c3ffff */
.L_x_156:
        /* <DEDUP_REMOVED lines=13> */
.L_x_157:


//--------------------- .nv.global.init           --------------------------
	.section	.nv.global.init,"aw",@progbits
	.align	4
.nv.global.init:
	.type		mrg32k3aM1SubSeq,@object
	.size		mrg32k3aM1SubSeq,(mrg32k3aM2SubSeq - mrg32k3aM1SubSeq)
mrg32k3aM1SubSeq:
        /* <DEDUP_REMOVED lines=126> */
	.type		mrg32k3aM2SubSeq,@object
	.size		mrg32k3aM2SubSeq,(mrg32k3aM1 - mrg32k3aM2SubSeq)
mrg32k3aM2SubSeq:
        /* <DEDUP_REMOVED lines=126> */
	.type		mrg32k3aM1,@object
	.size		mrg32k3aM1,(mrg32k3aM1Seq - mrg32k3aM1)
mrg32k3aM1:
        /* <DEDUP_REMOVED lines=144> */
	.type		mrg32k3aM1Seq,@object
	.size		mrg32k3aM1Seq,(mrg32k3aM2 - mrg32k3aM1Seq)
mrg32k3aM1Seq:
        /* <DEDUP_REMOVED lines=144> */
	.type		mrg32k3aM2,@object
	.size		mrg32k3aM2,(mrg32k3aM2Seq - mrg32k3aM2)
mrg32k3aM2:
        /* <DEDUP_REMOVED lines=144> */
	.type		mrg32k3aM2Seq,@object
	.size		mrg32k3aM2Seq,(precalc_xorwow_matrix - mrg32k3aM2Seq)
mrg32k3aM2Seq:
        /* <DEDUP_REMOVED lines=144> */
	.type		precalc_xorwow_matrix,@object
	.size		precalc_xorwow_matrix,(precalc_xorwow_offset_matrix - precalc_xorwow_matrix)
precalc_xorwow_matrix:
        /* <DEDUP_REMOVED lines=6400> */
	.type		precalc_xorwow_offset_matrix,@object
	.size		precalc_xorwow_offset_matrix,(.L_1 - precalc_xorwow_offset_matrix)
precalc_xorwow_offset_matrix:
        /* <DEDUP_REMOVED lines=6400> */
.L_1:


//--------------------- .nv.shared.reserved.0     --------------------------
	.section	.nv.shared.reserved.0,"aw",@nobits
	.weak		__nv_reservedSMEM_offset_0_alias
	.size		__nv_reservedSMEM_offset_0_alias, 0, 64
	.other		__nv_reservedSMEM_offset_0_alias,@"STO_CUDA_RESERVED_SHARED STV_DEFAULT"
__nv_reservedSMEM_offset_0_alias:
	.zero		0
	.zero		64


//--------------------- .nv.constant0._Z17recolocar_tableroPciiPi --------------------------
	.section	.nv.constant0._Z17recolocar_tableroPciiPi,"a",@progbits
	.sectionflags	@""
	.align	4
.nv.constant0._Z17recolocar_tableroPciiPi:
	.zero		920


//--------------------- .nv.constant0._Z17encontrar_caminosPciiii --------------------------
	.section	.nv.constant0._Z17encontrar_caminosPciiii,"a",@progbits
	.sectionflags	@""
	.align	4
.nv.constant0._Z17encontrar_caminosPciiii:
	.zero		920


//--------------------- SYMBOLS --------------------------

	.type		.nv.reservedSmem.offset0,@object
	.size		.nv.reservedSmem.offset0,0x4
	.type		malloc,@function
	.type		free,@function
